	.target	sm_90a

	.elftype	@"ET_EXEC"


//--------------------- .note.nv.tkinfo           --------------------------
	.section	.note.nv.tkinfo,"",@"SHT_NOTE"
	.sectionflags	@"SHF_NOTE_NV_TKINFO"
	.tkinfo
        /*0018*/ 	.word	0x00000002
        /*0030*/ 	.string	""
        /*0030*/ 	.string	"ptxas"
        /*0030*/ 	.string	"Cuda compilation tools, release 13.0, V13.0.88"
        /*0030*/ 	.string	"Build cuda_13.0.r13.0/compiler.36424714_0"
        /*0030*/ 	.string	"-arch sm_90a -m 64 "



//--------------------- .note.nv.cuinfo           --------------------------
	.section	.note.nv.cuinfo,"",@"SHT_NOTE"
	.sectionflags	@"SHF_NOTE_NV_CUINFO"
        /*0018*/ 	.short	0x0002
        /*001a*/ 	.short	0x005a
        /*001c*/ 	.short	0x0082
	.zero		2


//--------------------- .nv.info                  --------------------------
	.section	.nv.info,"",@"SHT_CUDA_INFO"
	.align	4


	//----- nvinfo : EIATTR_REGCOUNT
	.align		4
        /*0000*/ 	.byte	0x04, 0x2f
        /*0002*/ 	.short	(.L_12 - .L_11)
	.align		4
.L_11:
        /*0004*/ 	.word	index@(_ZN7cutlass13device_kernelINS_4gemm6kernel13GemmUniversalIN4cute5tupleIJiiiiEEENS1_10collective13CollectiveMmaINS1_37MainloopSm90TmaGmmaWarpSpecializedFP8ILi7ENS5_IJNS4_1CILi1EEESB_SB_EEENS1_35KernelTmaWarpSpecializedCooperativeEEENS5_IJNSA_ILi256EEESF_NSA_ILi128EEEEEENS_12float_e5m2_tENS5_IJlSB_lEEESI_SJ_NS4_8TiledMMAINS4_8MMA_AtomIJNS4_4SM904GMMA31MMA_64x256x32_F32E5M2E5M2_SS_TNILNSN_7ScaleInE1ELSP_1EEEEEENS4_6LayoutINS5_IJNSA_ILi2EEESB_SB_EEENS5_IJSB_NSA_ILi0EEESV_EEEEENS5_IJNS4_10UnderscoreESY_SY_EEEEENS4_13SM90_TMA_LOADENS4_14ComposedLayoutINS4_7SwizzleILi3ELi4ELi3EEENS4_18smem_ptr_flag_bitsILi8EEENSS_INS5_IJNSA_ILi8EEESG_EEENS5_IJSG_SB_EEEEEEEvNS4_8identityES11_S1B_vS1C_EENS_8epilogue10collective6detail29Sm90TmaWarpSpecializedAdapterINS1F_15DefaultEpilogueISI_SJ_SJ_NS1E_6thread17LinearCombinationISI_Li1EffLNS1J_9ScaleType4KindE0ELNS_15FloatRoundStyleE2ESI_EENS1_15EpilogueDefaultEEEEEvvEEEEvNT_6ParamsE)
        /*0008*/ 	.word	0x000000a8


	//----- nvinfo : EIATTR_FRAME_SIZE
	.align		4
.L_12:
        /*000c*/ 	.byte	0x04, 0x11
        /*000e*/ 	.short	(.L_14 - .L_13)
	.align		4
.L_13:
        /*0010*/ 	.word	index@(_ZN7cutlass13device_kernelINS_4gemm6kernel13GemmUniversalIN4cute5tupleIJiiiiEEENS1_10collective13CollectiveMmaINS1_37MainloopSm90TmaGmmaWarpSpecializedFP8ILi7ENS5_IJNS4_1CILi1EEESB_SB_EEENS1_35KernelTmaWarpSpecializedCooperativeEEENS5_IJNSA_ILi256EEESF_NSA_ILi128EEEEEENS_12float_e5m2_tENS5_IJlSB_lEEESI_SJ_NS4_8TiledMMAINS4_8MMA_AtomIJNS4_4SM904GMMA31MMA_64x256x32_F32E5M2E5M2_SS_TNILNSN_7ScaleInE1ELSP_1EEEEEENS4_6LayoutINS5_IJNSA_ILi2EEESB_SB_EEENS5_IJSB_NSA_ILi0EEESV_EEEEENS5_IJNS4_10UnderscoreESY_SY_EEEEENS4_13SM90_TMA_LOADENS4_14ComposedLayoutINS4_7SwizzleILi3ELi4ELi3EEENS4_18smem_ptr_flag_bitsILi8EEENSS_INS5_IJNSA_ILi8EEESG_EEENS5_IJSG_SB_EEEEEEEvNS4_8identityES11_S1B_vS1C_EENS_8epilogue10collective6detail29Sm90TmaWarpSpecializedAdapterINS1F_15DefaultEpilogueISI_SJ_SJ_NS1E_6thread17LinearCombinationISI_Li1EffLNS1J_9ScaleType4KindE0ELNS_15FloatRoundStyleE2ESI_EENS1_15EpilogueDefaultEEEEEvvEEEEvNT_6ParamsE)
        /*0014*/ 	.word	0x00000cc0


	//----- nvinfo : EIATTR_MIN_STACK_SIZE
	.align		4
.L_14:
        /*0018*/ 	.byte	0x04, 0x12
        /*001a*/ 	.short	(.L_16 - .L_15)
	.align		4
.L_15:
        /*001c*/ 	.word	index@(_ZN7cutlass13device_kernelINS_4gemm6kernel13GemmUniversalIN4cute5tupleIJiiiiEEENS1_10collective13CollectiveMmaINS1_37MainloopSm90TmaGmmaWarpSpecializedFP8ILi7ENS5_IJNS4_1CILi1EEESB_SB_EEENS1_35KernelTmaWarpSpecializedCooperativeEEENS5_IJNSA_ILi256EEESF_NSA_ILi128EEEEEENS_12float_e5m2_tENS5_IJlSB_lEEESI_SJ_NS4_8TiledMMAINS4_8MMA_AtomIJNS4_4SM904GMMA31MMA_64x256x32_F32E5M2E5M2_SS_TNILNSN_7ScaleInE1ELSP_1EEEEEENS4_6LayoutINS5_IJNSA_ILi2EEESB_SB_EEENS5_IJSB_NSA_ILi0EEESV_EEEEENS5_IJNS4_10UnderscoreESY_SY_EEEEENS4_13SM90_TMA_LOADENS4_14ComposedLayoutINS4_7SwizzleILi3ELi4ELi3EEENS4_18smem_ptr_flag_bitsILi8EEENSS_INS5_IJNSA_ILi8EEESG_EEENS5_IJSG_SB_EEEEEEEvNS4_8identityES11_S1B_vS1C_EENS_8epilogue10collective6detail29Sm90TmaWarpSpecializedAdapterINS1F_15DefaultEpilogueISI_SJ_SJ_NS1E_6thread17LinearCombinationISI_Li1EffLNS1J_9ScaleType4KindE0ELNS_15FloatRoundStyleE2ESI_EENS1_15EpilogueDefaultEEEEEvvEEEEvNT_6ParamsE)
        /*0020*/ 	.word	0x00000cc0
.L_16:


//--------------------- .nv.compat                --------------------------
	.section	.nv.compat,"",@"SHT_CUDA_COMPAT_INFO"
	.align	4
        /*0000*/ 	.byte	0x02, 0x09, 0x01, 0x00, 0x02, 0x02, 0x04, 0x00, 0x02, 0x05, 0x05, 0x00, 0x03, 0x07, 0x01, 0x01
        /*0010*/ 	.byte	0x02, 0x03, 0x01, 0x00, 0x02, 0x06, 0x01, 0x00, 0x04, 0x0b, 0x08, 0x00, 0x00, 0x00, 0x00, 0x00
        /*0020*/ 	.byte	0x00, 0x00, 0x00, 0x00


//--------------------- .nv.info._ZN7cutlass13device_kernelINS_4gemm6kernel13GemmUniversalIN4cute5tupleIJiiiiEEENS1_10collective13CollectiveMmaINS1_37MainloopSm90TmaGmmaWarpSpecializedFP8ILi7ENS5_IJNS4_1CILi1EEESB_SB_EEENS1_35KernelTmaWarpSpecializedCooperativeEEENS5_IJNSA_ILi256EEESF_NSA_ILi128EEEEEENS_12float_e5m2_tENS5_IJlSB_lEEESI_SJ_NS4_8TiledMMAINS4_8MMA_AtomIJNS4_4SM904GMMA31MMA_64x256x32_F32E5M2E5M2_SS_TNILNSN_7ScaleInE1ELSP_1EEEEEENS4_6LayoutINS5_IJNSA_ILi2EEESB_SB_EEENS5_IJSB_NSA_ILi0EEESV_EEEEENS5_IJNS4_10UnderscoreESY_SY_EEEEENS4_13SM90_TMA_LOADENS4_14ComposedLayoutINS4_7SwizzleILi3ELi4ELi3EEENS4_18smem_ptr_flag_bitsILi8EEENSS_INS5_IJNSA_ILi8EEESG_EEENS5_IJSG_SB_EEEEEEEvNS4_8identityES11_S1B_vS1C_EENS_8epilogue10collective6detail29Sm90TmaWarpSpecializedAdapterINS1F_15DefaultEpilogueISI_SJ_SJ_NS1E_6thread17LinearCombinationISI_Li1EffLNS1J_9ScaleType4KindE0ELNS_15FloatRoundStyleE2ESI_EENS1_15EpilogueDefaultEEEEEvvEEEEvNT_6ParamsE --------------------------
	.section	.nv.info._ZN7cutlass13device_kernelINS_4gemm6kernel13GemmUniversalIN4cute5tupleIJiiiiEEENS1_10collective13CollectiveMmaINS1_37MainloopSm90TmaGmmaWarpSpecializedFP8ILi7ENS5_IJNS4_1CILi1EEESB_SB_EEENS1_35KernelTmaWarpSpecializedCooperativeEEENS5_IJNSA_ILi256EEESF_NSA_ILi128EEEEEENS_12float_e5m2_tENS5_IJlSB_lEEESI_SJ_NS4_8TiledMMAINS4_8MMA_AtomIJNS4_4SM904GMMA31MMA_64x256x32_F32E5M2E5M2_SS_TNILNSN_7ScaleInE1ELSP_1EEEEEENS4_6LayoutINS5_IJNSA_ILi2EEESB_SB_EEENS5_IJSB_NSA_ILi0EEESV_EEEEENS5_IJNS4_10UnderscoreESY_SY_EEEEENS4_13SM90_TMA_LOADENS4_14ComposedLayoutINS4_7SwizzleILi3ELi4ELi3EEENS4_18smem_ptr_flag_bitsILi8EEENSS_INS5_IJNSA_ILi8EEESG_EEENS5_IJSG_SB_EEEEEEEvNS4_8identityES11_S1B_vS1C_EENS_8epilogue10collective6detail29Sm90TmaWarpSpecializedAdapterINS1F_15DefaultEpilogueISI_SJ_SJ_NS1E_6thread17LinearCombinationISI_Li1EffLNS1J_9ScaleType4KindE0ELNS_15FloatRoundStyleE2ESI_EENS1_15EpilogueDefaultEEEEEvvEEEEvNT_6ParamsE,"",@"SHT_CUDA_INFO"
	.sectionflags	@""
	.align	4


	//----- nvinfo : EIATTR_CUDA_API_VERSION
	.align		4
        /*0000*/ 	.byte	0x04, 0x37
        /*0002*/ 	.short	(.L_18 - .L_17)
.L_17:
        /*0004*/ 	.word	0x00000082


	//----- nvinfo : EIATTR_KPARAM_INFO
	.align		4
.L_18:
        /*0008*/ 	.byte	0x04, 0x17
        /*000a*/ 	.short	(.L_20 - .L_19)
.L_19:
        /*000c*/ 	.word	0x00000000
        /*0010*/ 	.short	0x0000
        /*0012*/ 	.short	0x0070
        /*0014*/ 	.byte	0x00, 0xf0, 0x01, 0x10


	//----- nvinfo : EIATTR_SPARSE_MMA_MASK
	.align		4
.L_20:
        /*0018*/ 	.byte	0x03, 0x50
        /*001a*/ 	.short	0x0000


	//----- nvinfo : EIATTR_MAXREG_COUNT
	.align		4
        /*001c*/ 	.byte	0x03, 0x1b
        /*001e*/ 	.short	0x00a8


	//----- nvinfo : EIATTR_NUM_BARRIERS
	.align		4
        /*0020*/ 	.byte	0x02, 0x4c
        /*0022*/ 	.byte	0x01
	.zero		1


	//----- nvinfo : EIATTR_ANNOTATIONS
	.align		4
        /*0024*/ 	.byte	0x04, 0x55
        /*0026*/ 	.short	(.L_22 - .L_21)


	//   ....[0]....
.L_21:
        /*0028*/ 	.word	0x00000001
        /*002c*/ 	.byte	0xf0, 0x05, 0x00, 0x00, 0x01, 0x00, 0x00, 0x00, 0x10, 0x06, 0x00, 0x00, 0x01, 0x00, 0x00, 0x00
        /* <DEDUP_REMOVED lines=2035> */
        /*7f6c*/ 	.byte	0x10, 0x9c, 0x02, 0x00


	//----- nvinfo : EIATTR_MERCURY_ISA_VERSION
	.align		4
.L_22:
        /*7f70*/ 	.byte	0x03, 0x5f
        /*7f72*/ 	.short	0x0101


	//----- nvinfo : EIATTR_INT_WARP_WIDE_INSTR_OFFSETS
	.align		4
        /*7f74*/ 	.byte	0x04, 0x31
        /*7f76*/ 	.short	(.L_24 - .L_23)


	//   ....[0]....
.L_23:
        /*7f78*/ 	.word	0x000004e0


	//   ....[1]....
        /*7f7c*/ 	.word	0x00000500


	//   ....[2]....
        /*7f80*/ 	.word	0x00000600


	//----- nvinfo : EIATTR_COOP_GROUP_MASK_REGIDS
	.align		4
.L_24:
        /*7f84*/ 	.byte	0x04, 0x29
        /*7f86*/ 	.short	(.L_26 - .L_25)


	//   ....[0]....
.L_25:
        /*7f88*/ 	.word	0xffffffff


	//   ....[1]....
        /*7f8c*/ 	.word	0xffffffff


	//   ....[2]....
        /*7f90*/ 	.word	0xffffffff


	//   ....[3]....
        /*7f94*/ 	.word	0xffffffff


	//   ....[4]....
        /*7f98*/ 	.word	0xffffffff


	//----- nvinfo : EIATTR_COOP_GROUP_INSTR_OFFSETS
	.align		4
.L_26:
        /*7f9c*/ 	.byte	0x04, 0x28
        /*7f9e*/ 	.short	(.L_28 - .L_27)


	//   ....[0]....
.L_27:
        /*7fa0*/ 	.word	0x00000070


	//   ....[1]....
        /*7fa4*/ 	.word	0x00000080


	//   ....[2]....
        /*7fa8*/ 	.word	0x000001a0


	//   ....[3]....
        /*7fac*/ 	.word	0x00000420


	//   ....[4]....
        /*7fb0*/ 	.word	0x00002720


	//----- nvinfo : EIATTR_REG_RECONFIG
	.align		4
.L_28:
        /*7fb4*/ 	.byte	0x01, 0x54
	.zero		2


	//----- nvinfo : EIATTR_MBARRIER_INSTR_OFFSETS
	.align		4
        /*7fb8*/ 	.byte	0x04, 0x39
        /*7fba*/ 	.short	(.L_30 - .L_29)


	//   ....[0]....
.L_29:
        /*7fbc*/ 	.word	0x00000320
        /*7fc0*/ 	.word	0x000000ff
        /*7fc4*/ 	.word	0x00000000
        /*7fc8*/ 	.short	0x0100
        /*7fca*/ 	.byte	0x09
	.zero		1


	//   ....[1]....
        /*7fcc*/ 	.word	0x00000330
        /*7fd0*/ 	.word	0x000000ff
        /*7fd4*/ 	.word	0x00000038
        /*7fd8*/ 	.short	0x0100
        /*7fda*/ 	.byte	0x09
	.zero		1


	//   ....[2]....
        /*7fdc*/ 	.word	0x00000340
        /*7fe0*/ 	.word	0x000000ff
        /*7fe4*/ 	.word	0x00000008
        /*7fe8*/ 	.short	0x0100
        /*7fea*/ 	.byte	0x09
	.zero		1


	//   ....[3]....
        /*7fec*/ 	.word	0x00000350
        /*7ff0*/ 	.word	0x000000ff
        /*7ff4*/ 	.word	0x00000040
        /*7ff8*/ 	.short	0x0100
        /*7ffa*/ 	.byte	0x09
	.zero		1


	//   ....[4]....
        /*7ffc*/ 	.word	0x00000360
        /*8000*/ 	.word	0x000000ff
        /*8004*/ 	.word	0x00000010
        /*8008*/ 	.short	0x0100
        /*800a*/ 	.byte	0x09
	.zero		1


	//   ....[5]....
        /*800c*/ 	.word	0x00000370
        /*8010*/ 	.word	0x000000ff
        /*8014*/ 	.word	0x00000048
        /*8018*/ 	.short	0x0100
        /*801a*/ 	.byte	0x09
	.zero		1


	//   ....[6]....
        /*801c*/ 	.word	0x00000380
        /*8020*/ 	.word	0x000000ff
        /*8024*/ 	.word	0x00000018
        /*8028*/ 	.short	0x0100
        /*802a*/ 	.byte	0x09
	.zero		1


	//   ....[7]....
        /*802c*/ 	.word	0x00000390
        /*8030*/ 	.word	0x000000ff
        /*8034*/ 	.word	0x00000050
        /*8038*/ 	.short	0x0100
        /*803a*/ 	.byte	0x09
	.zero		1


	//   ....[8]....
        /*803c*/ 	.word	0x000003a0
        /*8040*/ 	.word	0x000000ff
        /*8044*/ 	.word	0x00000020
        /*8048*/ 	.short	0x0100
        /*804a*/ 	.byte	0x09
	.zero		1


	//   ....[9]....
        /*804c*/ 	.word	0x000003b0
        /*8050*/ 	.word	0x000000ff
        /*8054*/ 	.word	0x00000058
        /*8058*/ 	.short	0x0100
        /*805a*/ 	.byte	0x09
	.zero		1


	//   ....[10]....
        /*805c*/ 	.word	0x000003c0
        /*8060*/ 	.word	0x000000ff
        /*8064*/ 	.word	0x00000028
        /*8068*/ 	.short	0x0100
        /*806a*/ 	.byte	0x09
	.zero		1


	//   ....[11]....
        /*806c*/ 	.word	0x000003d0
        /*8070*/ 	.word	0x000000ff
        /*8074*/ 	.word	0x00000060
        /*8078*/ 	.short	0x0100
        /*807a*/ 	.byte	0x09
	.zero		1


	//   ....[12]....
        /*807c*/ 	.word	0x000003e0
        /*8080*/ 	.word	0x000000ff
        /*8084*/ 	.word	0x00000030
        /*8088*/ 	.short	0x0100
        /*808a*/ 	.byte	0x09
	.zero		1


	//   ....[13]....
        /*808c*/ 	.word	0x000003f0
        /*8090*/ 	.word	0x000000ff
        /*8094*/ 	.word	0x00000068
        /*8098*/ 	.short	0x0100
        /*809a*/ 	.byte	0x09
	.zero		1


	//   ....[14]....
        /*809c*/ 	.word	0x00000630
        /*80a0*/ 	.word	0x000000ff
        /*80a4*/ 	.word	0x00000080
        /*80a8*/ 	.short	0x0100
        /*80aa*/ 	.byte	0x06
	.zero		1


	//   ....[15]....
        /*80ac*/ 	.word	0x00000640
        /*80b0*/ 	.word	0x000000ff
        /*80b4*/ 	.word	0x00000088
        /*80b8*/ 	.short	0x0100
        /*80ba*/ 	.byte	0x06
	.zero		1


	//   ....[16]....
        /*80bc*/ 	.word	0x00002b10
        /*80c0*/ 	.word	0x000000ff
        /*80c4*/ 	.word	0x00000000
        /*80c8*/ 	.short	0x010a
        /*80ca*/ 	.byte	0x06
	.zero		1


	//   ....[17]....
        /*80cc*/ 	.word	0x00002b50
        /*80d0*/ 	.word	0x000000ff
        /*80d4*/ 	.word	0x00000000
        /*80d8*/ 	.short	0x010a
        /*80da*/ 	.byte	0x06
	.zero		1


	//   ....[18]....
        /*80dc*/ 	.word	0x00008e60
        /*80e0*/ 	.word	0x000000ff
        /*80e4*/ 	.word	0x00000000
        /*80e8*/ 	.short	0x010a
        /*80ea*/ 	.byte	0x10
	.zero		1


	//   ....[19]....
        /*80ec*/ 	.word	0x00008ea0
        /*80f0*/ 	.word	0x000000ff
        /*80f4*/ 	.word	0x00000000
        /*80f8*/ 	.short	0x010a
        /*80fa*/ 	.byte	0x10
	.zero		1


	//   ....[20]....
        /*80fc*/ 	.word	0x000116a0
        /*8100*/ 	.word	0x000000ff
        /*8104*/ 	.word	0x00000000
        /*8108*/ 	.short	0x0101
        /*810a*/ 	.byte	0x08
	.zero		1


	//   ....[21]....
        /*810c*/ 	.word	0x00015190
        /*8110*/ 	.word	0x000000ff
        /*8114*/ 	.word	0x00000000
        /*8118*/ 	.short	0x0101
        /*811a*/ 	.byte	0x06
	.zero		1


	//   ....[22]....
        /*811c*/ 	.word	0x00028ca0
        /*8120*/ 	.word	0x00000010
        /*8124*/ 	.word	0x00000038
        /*8128*/ 	.short	0x010a
        /*812a*/ 	.byte	0x3f
	.zero		1


	//   ....[23]....
        /*812c*/ 	.word	0x00029040
        /*8130*/ 	.word	0x00000003
        /*8134*/ 	.word	0x00000088
        /*8138*/ 	.short	0x0101
        /*813a*/ 	.byte	0x3f
	.zero		1


	//   ....[24]....
        /*813c*/ 	.word	0x000297a0
        /*8140*/ 	.word	0x00000003
        /*8144*/ 	.word	0x00000000
        /*8148*/ 	.short	0x010a
        /*814a*/ 	.byte	0x3f
	.zero		1


	//   ....[25]....
        /*814c*/ 	.word	0x00029830
        /*8150*/ 	.word	0x00000003
        /*8154*/ 	.word	0x00000000
        /*8158*/ 	.short	0x010a
        /*815a*/ 	.byte	0x3f
	.zero		1


	//   ....[26]....
        /*815c*/ 	.word	0x000298c0
        /*8160*/ 	.word	0x00000003
        /*8164*/ 	.word	0x00000000
        /*8168*/ 	.short	0x010a
        /*816a*/ 	.byte	0x3f
	.zero		1


	//   ....[27]....
        /*816c*/ 	.word	0x00029950
        /*8170*/ 	.word	0x00000003
        /*8174*/ 	.word	0x00000000
        /*8178*/ 	.short	0x010a
        /*817a*/ 	.byte	0x3f
	.zero		1


	//   ....[28]....
        /*817c*/ 	.word	0x000299e0
        /*8180*/ 	.word	0x00000003
        /*8184*/ 	.word	0x00000000
        /*8188*/ 	.short	0x010a
        /*818a*/ 	.byte	0x3f
	.zero		1


	//   ....[29]....
        /*818c*/ 	.word	0x00029a70
        /*8190*/ 	.word	0x00000003
        /*8194*/ 	.word	0x00000000
        /*8198*/ 	.short	0x010a
        /*819a*/ 	.byte	0x3f
	.zero		1


	//   ....[30]....
        /*819c*/ 	.word	0x00029b00
        /*81a0*/ 	.word	0x00000003
        /*81a4*/ 	.word	0x00000000
        /*81a8*/ 	.short	0x010a
        /*81aa*/ 	.byte	0x3f
	.zero		1


	//   ....[31]....
        /*81ac*/ 	.word	0x00029b70
        /*81b0*/ 	.word	0x00000003
        /*81b4*/ 	.word	0x00000000
        /*81b8*/ 	.short	0x010a
        /*81ba*/ 	.byte	0x3f
	.zero		1


	//   ....[32]....
        /*81bc*/ 	.word	0x00029be0
        /*81c0*/ 	.word	0x00000002
        /*81c4*/ 	.word	0x00000000
        /*81c8*/ 	.short	0x010a
        /*81ca*/ 	.byte	0x3f
	.zero		1


	//   ....[33]....
        /*81cc*/ 	.word	0x00029cc0
        /*81d0*/ 	.word	0x00000010
        /*81d4*/ 	.word	0x00000038
        /*81d8*/ 	.short	0x010a
        /*81da*/ 	.byte	0x3f
	.zero		1


	//   ....[34]....
        /*81dc*/ 	.word	0x00029da0
        /*81e0*/ 	.word	0x00000003
        /*81e4*/ 	.word	0x00000000
        /*81e8*/ 	.short	0x010a
        /*81ea*/ 	.byte	0x3f
	.zero		1


	//   ....[35]....
        /*81ec*/ 	.word	0x00029df0
        /*81f0*/ 	.word	0x00000003
        /*81f4*/ 	.word	0x00000000
        /*81f8*/ 	.short	0x010a
        /*81fa*/ 	.byte	0x3f
	.zero		1


	//   ....[36]....
        /*81fc*/ 	.word	0x00029e40
        /*8200*/ 	.word	0x00000003
        /*8204*/ 	.word	0x00000000
        /*8208*/ 	.short	0x010a
        /*820a*/ 	.byte	0x3f
	.zero		1


	//   ....[37]....
        /*820c*/ 	.word	0x00029e90
        /*8210*/ 	.word	0x00000003
        /*8214*/ 	.word	0x00000000
        /*8218*/ 	.short	0x010a
        /*821a*/ 	.byte	0x3f
	.zero		1


	//   ....[38]....
        /*821c*/ 	.word	0x00029ee0
        /*8220*/ 	.word	0x00000003
        /*8224*/ 	.word	0x00000000
        /*8228*/ 	.short	0x010a
        /*822a*/ 	.byte	0x3f
	.zero		1


	//   ....[39]....
        /*822c*/ 	.word	0x00029f30
        /*8230*/ 	.word	0x00000003
        /*8234*/ 	.word	0x00000000
        /*8238*/ 	.short	0x010a
        /*823a*/ 	.byte	0x3f
	.zero		1


	//----- nvinfo : EIATTR_NUM_MBARRIERS
	.align		4
.L_30:
        /*823c*/ 	.byte	0x03, 0x38
        /*823e*/ 	.short	0x0010


	//----- nvinfo : EIATTR_EXIT_INSTR_OFFSETS
	.align		4
        /*8240*/ 	.byte	0x04, 0x1c
        /*8242*/ 	.short	(.L_32 - .L_31)


	//   ....[0]....
.L_31:
        /*8244*/ 	.word	0x000006a0


	//   ....[1]....
        /*8248*/ 	.word	0x00001000


	//   ....[2]....
        /*824c*/ 	.word	0x000282d0


	//   ....[3]....
        /*8250*/ 	.word	0x00028930


	//   ....[4]....
        /*8254*/ 	.word	0x00029b50


	//----- nvinfo : EIATTR_MAX_THREADS
	.align		4
.L_32:
        /*8258*/ 	.byte	0x04, 0x05
        /*825a*/ 	.short	(.L_34 - .L_33)
.L_33:
        /*825c*/ 	.word	0x00000180
        /*8260*/ 	.word	0x00000001
        /*8264*/ 	.word	0x00000001


	//----- nvinfo : EIATTR_CRS_STACK_SIZE
	.align		4
.L_34:
        /*8268*/ 	.byte	0x04, 0x1e
        /*826a*/ 	.short	(.L_36 - .L_35)
.L_35:
        /*826c*/ 	.word	0x00000000


	//----- nvinfo : EIATTR_CBANK_PARAM_SIZE
	.align		4
.L_36:
        /*8270*/ 	.byte	0x03, 0x19
        /*8272*/ 	.short	0x0470


	//----- nvinfo : EIATTR_PARAM_CBANK
	.align		4
        /*8274*/ 	.byte	0x04, 0x0a
        /*8276*/ 	.short	(.L_38 - .L_37)
	.align		4
.L_37:
        /*8278*/ 	.word	index@(.nv.constant0._ZN7cutlass13device_kernelINS_4gemm6kernel13GemmUniversalIN4cute5tupleIJiiiiEEENS1_10collective13CollectiveMmaINS1_37MainloopSm90TmaGmmaWarpSpecializedFP8ILi7ENS5_IJNS4_1CILi1EEESB_SB_EEENS1_35KernelTmaWarpSpecializedCooperativeEEENS5_IJNSA_ILi256EEESF_NSA_ILi128EEEEEENS_12float_e5m2_tENS5_IJlSB_lEEESI_SJ_NS4_8TiledMMAINS4_8MMA_AtomIJNS4_4SM904GMMA31MMA_64x256x32_F32E5M2E5M2_SS_TNILNSN_7ScaleInE1ELSP_1EEEEEENS4_6LayoutINS5_IJNSA_ILi2EEESB_SB_EEENS5_IJSB_NSA_ILi0EEESV_EEEEENS5_IJNS4_10UnderscoreESY_SY_EEEEENS4_13SM90_TMA_LOADENS4_14ComposedLayoutINS4_7SwizzleILi3ELi4ELi3EEENS4_18smem_ptr_flag_bitsILi8EEENSS_INS5_IJNSA_ILi8EEESG_EEENS5_IJSG_SB_EEEEEEEvNS4_8identityES11_S1B_vS1C_EENS_8epilogue10collective6detail29Sm90TmaWarpSpecializedAdapterINS1F_15DefaultEpilogueISI_SJ_SJ_NS1E_6thread17LinearCombinationISI_Li1EffLNS1J_9ScaleType4KindE0ELNS_15FloatRoundStyleE2ESI_EENS1_15EpilogueDefaultEEEEEvvEEEEvNT_6ParamsE)
        /*827c*/ 	.short	0x0210
        /*827e*/ 	.short	0x0470


	//----- nvinfo : EIATTR_SW_WAR
	.align		4
.L_38:
        /*8280*/ 	.byte	0x04, 0x36
        /*8282*/ 	.short	(.L_40 - .L_39)
.L_39:
        /*8284*/ 	.word	0x00000008
.L_40:


//--------------------- .nv.callgraph             --------------------------
	.section	.nv.callgraph,"",@"SHT_CUDA_CALLGRAPH"
	.align	4
	.sectionentsize	8
	.align		4
        /*0000*/ 	.word	0x00000000
	.align		4
        /*0004*/ 	.word	0xffffffff
	.align		4
        /*0008*/ 	.word	0x00000000
	.align		4
        /*000c*/ 	.word	0xfffffffe
	.align		4
        /*0010*/ 	.word	0x00000000
	.align		4
        /*0014*/ 	.word	0xfffffffd
	.align		4
        /*0018*/ 	.word	0x00000000
	.align		4
        /*001c*/ 	.word	0xfffffffc


//--------------------- .nv.constant4             --------------------------
	.section	.nv.constant4,"a",@progbits
	.align	8
	.align		8
.nv.constant4:
        /*0000*/ 	.dword	_ZN40_INTERNAL_ccd9f08c_4_k_cu_b65534cb_302864cuda3std3__45__cpo5beginE
	.align		8
        /*0008*/ 	.dword	_ZN40_INTERNAL_ccd9f08c_4_k_cu_b65534cb_302864cuda3std3__45__cpo3endE
	.align		8
        /*0010*/ 	.dword	_ZN40_INTERNAL_ccd9f08c_4_k_cu_b65534cb_302864cuda3std3__45__cpo6cbeginE
	.align		8
        /*0018*/ 	.dword	_ZN40_INTERNAL_ccd9f08c_4_k_cu_b65534cb_302864cuda3std3__45__cpo4cendE
	.align		8
        /*0020*/ 	.dword	_ZN40_INTERNAL_ccd9f08c_4_k_cu_b65534cb_302864cuda3std3__442_GLOBAL__N__ccd9f08c_4_k_cu_b65534cb_302866ignoreE
	.align		8
        /*0028*/ 	.dword	_ZN40_INTERNAL_ccd9f08c_4_k_cu_b65534cb_302864cuda3std3__419piecewise_constructE
	.align		8
        /*0030*/ 	.dword	_ZN40_INTERNAL_ccd9f08c_4_k_cu_b65534cb_302864cuda3std3__48in_placeE
	.align		8
        /*0038*/ 	.dword	_ZN40_INTERNAL_ccd9f08c_4_k_cu_b65534cb_302864cuda3std6ranges3__45__cpo4swapE
	.align		8
        /*0040*/ 	.dword	_ZN40_INTERNAL_ccd9f08c_4_k_cu_b65534cb_302864cuda3std6ranges3__45__cpo9iter_moveE
	.align		8
        /*0048*/ 	.dword	_ZN40_INTERNAL_ccd9f08c_4_k_cu_b65534cb_302864cute7productE
	.align		8
        /*0050*/ 	.dword	_ZN40_INTERNAL_ccd9f08c_4_k_cu_b65534cb_302864cute1_E


//--------------------- .text._ZN7cutlass13device_kernelINS_4gemm6kernel13GemmUniversalIN4cute5tupleIJiiiiEEENS1_10collective13CollectiveMmaINS1_37MainloopSm90TmaGmmaWarpSpecializedFP8ILi7ENS5_IJNS4_1CILi1EEESB_SB_EEENS1_35KernelTmaWarpSpecializedCooperativeEEENS5_IJNSA_ILi256EEESF_NSA_ILi128EEEEEENS_12float_e5m2_tENS5_IJlSB_lEEESI_SJ_NS4_8TiledMMAINS4_8MMA_AtomIJNS4_4SM904GMMA31MMA_64x256x32_F32E5M2E5M2_SS_TNILNSN_7ScaleInE1ELSP_1EEEEEENS4_6LayoutINS5_IJNSA_ILi2EEESB_SB_EEENS5_IJSB_NSA_ILi0EEESV_EEEEENS5_IJNS4_10UnderscoreESY_SY_EEEEENS4_13SM90_TMA_LOADENS4_14ComposedLayoutINS4_7SwizzleILi3ELi4ELi3EEENS4_18smem_ptr_flag_bitsILi8EEENSS_INS5_IJNSA_ILi8EEESG_EEENS5_IJSG_SB_EEEEEEEvNS4_8identityES11_S1B_vS1C_EENS_8epilogue10collective6detail29Sm90TmaWarpSpecializedAdapterINS1F_15DefaultEpilogueISI_SJ_SJ_NS1E_6thread17LinearCombinationISI_Li1EffLNS1J_9ScaleType4KindE0ELNS_15FloatRoundStyleE2ESI_EENS1_15EpilogueDefaultEEEEEvvEEEEvNT_6ParamsE --------------------------
	.section	.text._ZN7cutlass13device_kernelINS_4gemm6kernel13GemmUniversalIN4cute5tupleIJiiiiEEENS1_10collective13CollectiveMmaINS1_37MainloopSm90TmaGmmaWarpSpecializedFP8ILi7ENS5_IJNS4_1CILi1EEESB_SB_EEENS1_35KernelTmaWarpSpecializedCooperativeEEENS5_IJNSA_ILi256EEESF_NSA_ILi128EEEEEENS_12float_e5m2_tENS5_IJlSB_lEEESI_SJ_NS4_8TiledMMAINS4_8MMA_AtomIJNS4_4SM904GMMA31MMA_64x256x32_F32E5M2E5M2_SS_TNILNSN_7ScaleInE1ELSP_1EEEEEENS4_6LayoutINS5_IJNSA_ILi2EEESB_SB_EEENS5_IJSB_NSA_ILi0EEESV_EEEEENS5_IJNS4_10UnderscoreESY_SY_EEEEENS4_13SM90_TMA_LOADENS4_14ComposedLayoutINS4_7SwizzleILi3ELi4ELi3EEENS4_18smem_ptr_flag_bitsILi8EEENSS_INS5_IJNSA_ILi8EEESG_EEENS5_IJSG_SB_EEEEEEEvNS4_8identityES11_S1B_vS1C_EENS_8epilogue10collective6detail29Sm90TmaWarpSpecializedAdapterINS1F_15DefaultEpilogueISI_SJ_SJ_NS1E_6thread17LinearCombinationISI_Li1EffLNS1J_9ScaleType4KindE0ELNS_15FloatRoundStyleE2ESI_EENS1_15EpilogueDefaultEEEEEvvEEEEvNT_6ParamsE,"ax",@progbits
	.align	128
.text._ZN7cutlass13device_kernelINS_4gemm6kernel13GemmUniversalIN4cute5tupleIJiiiiEEENS1_10collective13CollectiveMmaINS1_37MainloopSm90TmaGmmaWarpSpecializedFP8ILi7ENS5_IJNS4_1CILi1EEESB_SB_EEENS1_35KernelTmaWarpSpecializedCooperativeEEENS5_IJNSA_ILi256EEESF_NSA_ILi128EEEEEENS_12float_e5m2_tENS5_IJlSB_lEEESI_SJ_NS4_8TiledMMAINS4_8MMA_AtomIJNS4_4SM904GMMA31MMA_64x256x32_F32E5M2E5M2_SS_TNILNSN_7ScaleInE1ELSP_1EEEEEENS4_6LayoutINS5_IJNSA_ILi2EEESB_SB_EEENS5_IJSB_NSA_ILi0EEESV_EEEEENS5_IJNS4_10UnderscoreESY_SY_EEEEENS4_13SM90_TMA_LOADENS4_14ComposedLayoutINS4_7SwizzleILi3ELi4ELi3EEENS4_18smem_ptr_flag_bitsILi8EEENSS_INS5_IJNSA_ILi8EEESG_EEENS5_IJSG_SB_EEEEEEEvNS4_8identityES11_S1B_vS1C_EENS_8epilogue10collective6detail29Sm90TmaWarpSpecializedAdapterINS1F_15DefaultEpilogueISI_SJ_SJ_NS1E_6thread17LinearCombinationISI_Li1EffLNS1J_9ScaleType4KindE0ELNS_15FloatRoundStyleE2ESI_EENS1_15EpilogueDefaultEEEEEvvEEEEvNT_6ParamsE:
        .type           _ZN7cutlass13device_kernelINS_4gemm6kernel13GemmUniversalIN4cute5tupleIJiiiiEEENS1_10collective13CollectiveMmaINS1_37MainloopSm90TmaGmmaWarpSpecializedFP8ILi7ENS5_IJNS4_1CILi1EEESB_SB_EEENS1_35KernelTmaWarpSpecializedCooperativeEEENS5_IJNSA_ILi256EEESF_NSA_ILi128EEEEEENS_12float_e5m2_tENS5_IJlSB_lEEESI_SJ_NS4_8TiledMMAINS4_8MMA_AtomIJNS4_4SM904GMMA31MMA_64x256x32_F32E5M2E5M2_SS_TNILNSN_7ScaleInE1ELSP_1EEEEEENS4_6LayoutINS5_IJNSA_ILi2EEESB_SB_EEENS5_IJSB_NSA_ILi0EEESV_EEEEENS5_IJNS4_10UnderscoreESY_SY_EEEEENS4_13SM90_TMA_LOADENS4_14ComposedLayoutINS4_7SwizzleILi3ELi4ELi3EEENS4_18smem_ptr_flag_bitsILi8EEENSS_INS5_IJNSA_ILi8EEESG_EEENS5_IJSG_SB_EEEEEEEvNS4_8identityES11_S1B_vS1C_EENS_8epilogue10collective6detail29Sm90TmaWarpSpecializedAdapterINS1F_15DefaultEpilogueISI_SJ_SJ_NS1E_6thread17LinearCombinationISI_Li1EffLNS1J_9ScaleType4KindE0ELNS_15FloatRoundStyleE2ESI_EENS1_15EpilogueDefaultEEEEEvvEEEEvNT_6ParamsE,@function
        .size           _ZN7cutlass13device_kernelINS_4gemm6kernel13GemmUniversalIN4cute5tupleIJiiiiEEENS1_10collective13CollectiveMmaINS1_37MainloopSm90TmaGmmaWarpSpecializedFP8ILi7ENS5_IJNS4_1CILi1EEESB_SB_EEENS1_35KernelTmaWarpSpecializedCooperativeEEENS5_IJNSA_ILi256EEESF_NSA_ILi128EEEEEENS_12float_e5m2_tENS5_IJlSB_lEEESI_SJ_NS4_8TiledMMAINS4_8MMA_AtomIJNS4_4SM904GMMA31MMA_64x256x32_F32E5M2E5M2_SS_TNILNSN_7ScaleInE1ELSP_1EEEEEENS4_6LayoutINS5_IJNSA_ILi2EEESB_SB_EEENS5_IJSB_NSA_ILi0EEESV_EEEEENS5_IJNS4_10UnderscoreESY_SY_EEEEENS4_13SM90_TMA_LOADENS4_14ComposedLayoutINS4_7SwizzleILi3ELi4ELi3EEENS4_18smem_ptr_flag_bitsILi8EEENSS_INS5_IJNSA_ILi8EEESG_EEENS5_IJSG_SB_EEEEEEEvNS4_8identityES11_S1B_vS1C_EENS_8epilogue10collective6detail29Sm90TmaWarpSpecializedAdapterINS1F_15DefaultEpilogueISI_SJ_SJ_NS1E_6thread17LinearCombinationISI_Li1EffLNS1J_9ScaleType4KindE0ELNS_15FloatRoundStyleE2ESI_EENS1_15EpilogueDefaultEEEEEvvEEEEvNT_6ParamsE,(.L_x_591 - _ZN7cutlass13device_kernelINS_4gemm6kernel13GemmUniversalIN4cute5tupleIJiiiiEEENS1_10collective13CollectiveMmaINS1_37MainloopSm90TmaGmmaWarpSpecializedFP8ILi7ENS5_IJNS4_1CILi1EEESB_SB_EEENS1_35KernelTmaWarpSpecializedCooperativeEEENS5_IJNSA_ILi256EEESF_NSA_ILi128EEEEEENS_12float_e5m2_tENS5_IJlSB_lEEESI_SJ_NS4_8TiledMMAINS4_8MMA_AtomIJNS4_4SM904GMMA31MMA_64x256x32_F32E5M2E5M2_SS_TNILNSN_7ScaleInE1ELSP_1EEEEEENS4_6LayoutINS5_IJNSA_ILi2EEESB_SB_EEENS5_IJSB_NSA_ILi0EEESV_EEEEENS5_IJNS4_10UnderscoreESY_SY_EEEEENS4_13SM90_TMA_LOADENS4_14ComposedLayoutINS4_7SwizzleILi3ELi4ELi3EEENS4_18smem_ptr_flag_bitsILi8EEENSS_INS5_IJNSA_ILi8EEESG_EEENS5_IJSG_SB_EEEEEEEvNS4_8identityES11_S1B_vS1C_EENS_8epilogue10collective6detail29Sm90TmaWarpSpecializedAdapterINS1F_15DefaultEpilogueISI_SJ_SJ_NS1E_6thread17LinearCombinationISI_Li1EffLNS1J_9ScaleType4KindE0ELNS_15FloatRoundStyleE2ESI_EENS1_15EpilogueDefaultEEEEEvvEEEEvNT_6ParamsE)
        .other          _ZN7cutlass13device_kernelINS_4gemm6kernel13GemmUniversalIN4cute5tupleIJiiiiEEENS1_10collective13CollectiveMmaINS1_37MainloopSm90TmaGmmaWarpSpecializedFP8ILi7ENS5_IJNS4_1CILi1EEESB_SB_EEENS1_35KernelTmaWarpSpecializedCooperativeEEENS5_IJNSA_ILi256EEESF_NSA_ILi128EEEEEENS_12float_e5m2_tENS5_IJlSB_lEEESI_SJ_NS4_8TiledMMAINS4_8MMA_AtomIJNS4_4SM904GMMA31MMA_64x256x32_F32E5M2E5M2_SS_TNILNSN_7ScaleInE1ELSP_1EEEEEENS4_6LayoutINS5_IJNSA_ILi2EEESB_SB_EEENS5_IJSB_NSA_ILi0EEESV_EEEEENS5_IJNS4_10UnderscoreESY_SY_EEEEENS4_13SM90_TMA_LOADENS4_14ComposedLayoutINS4_7SwizzleILi3ELi4ELi3EEENS4_18smem_ptr_flag_bitsILi8EEENSS_INS5_IJNSA_ILi8EEESG_EEENS5_IJSG_SB_EEEEEEEvNS4_8identityES11_S1B_vS1C_EENS_8epilogue10collective6detail29Sm90TmaWarpSpecializedAdapterINS1F_15DefaultEpilogueISI_SJ_SJ_NS1E_6thread17LinearCombinationISI_Li1EffLNS1J_9ScaleType4KindE0ELNS_15FloatRoundStyleE2ESI_EENS1_15EpilogueDefaultEEEEEvvEEEEvNT_6ParamsE,@"STO_CUDA_ENTRY STV_DEFAULT"
_ZN7cutlass13device_kernelINS_4gemm6kernel13GemmUniversalIN4cute5tupleIJiiiiEEENS1_10collective13CollectiveMmaINS1_37MainloopSm90TmaGmmaWarpSpecializedFP8ILi7ENS5_IJNS4_1CILi1EEESB_SB_EEENS1_35KernelTmaWarpSpecializedCooperativeEEENS5_IJNSA_ILi256EEESF_NSA_ILi128EEEEEENS_12float_e5m2_tENS5_IJlSB_lEEESI_SJ_NS4_8TiledMMAINS4_8MMA_AtomIJNS4_4SM904GMMA31MMA_64x256x32_F32E5M2E5M2_SS_TNILNSN_7ScaleInE1ELSP_1EEEEEENS4_6LayoutINS5_IJNSA_ILi2EEESB_SB_EEENS5_IJSB_NSA_ILi0EEESV_EEEEENS5_IJNS4_10UnderscoreESY_SY_EEEEENS4_13SM90_TMA_LOADENS4_14ComposedLayoutINS4_7SwizzleILi3ELi4ELi3EEENS4_18smem_ptr_flag_bitsILi8EEENSS_INS5_IJNSA_ILi8EEESG_EEENS5_IJSG_SB_EEEEEEEvNS4_8identityES11_S1B_vS1C_EENS_8epilogue10collective6detail29Sm90TmaWarpSpecializedAdapterINS1F_15DefaultEpilogueISI_SJ_SJ_NS1E_6thread17LinearCombinationISI_Li1EffLNS1J_9ScaleType4KindE0ELNS_15FloatRoundStyleE2ESI_EENS1_15EpilogueDefaultEEEEEvvEEEEvNT_6ParamsE:
[----:B------:R-:W0:Y:S02]  /*0000*/  LDC R1, c[0x0][0x28] ;  /* 0x00000a00ff017b82 */ /* 0x000e240000000800 */
[----:B0-----:R-:W-:Y:S01]  /*0010*/  VIADD R1, R1, 0xfffff340 ;  /* 0xfffff34001017836 */ /* 0x001fe20000000000 */
[----:B------:R-:W0:Y:S01]  /*0020*/  S2R R2, SR_TID.X ;  /* 0x0000000000027919 */ /* 0x000e220000002100 */
[----:B------:R-:W-:Y:S01]  /*0030*/  ELECT P0, URZ, PT ;  /* 0x00000000003f782f */ /* 0x000fe20003800000 */
[----:B------:R-:W-:Y:S01]  /*0040*/  BSSY B0, `(.L_x_0) ;  /* 0x0000015000007945 */ /* 0x000fe20003800000 */
[--C-:B0-----:R-:W-:Y:S02]  /*0050*/  SHF.R.U32.HI R0, RZ, 0x5, R2.reuse ;  /* 0x00000005ff007819 */ /* 0x101fe40000011602 */
[----:B------:R-:W-:-:S03]  /*0060*/  SHF.R.U32.HI R2, RZ, 0x7, R2 ;  /* 0x00000007ff027819 */ /* 0x000fc60000011602 */
[----:B------:R-:W0:Y:S04]  /*0070*/  SHFL.IDX PT, R3, R0, RZ, 0x1f ;  /* 0x00001fff00037589 */ /* 0x000e2800000e0000 */
[----:B------:R-:W1:Y:S01]  /*0080*/  SHFL.IDX PT, R2, R2, RZ, 0x1f ;  /* 0x00001fff02027589 */ /* 0x000e6200000e0000 */
[----:B0-----:R-:W-:Y:S02]  /*0090*/  R2UR UR4, R3 ;  /* 0x00000000030472ca */ /* 0x001fe400000e0000 */
[----:B-1----:R-:W-:-:S11]  /*00a0*/  R2UR UR6, R2 ;  /* 0x00000000020672ca */ /* 0x002fd600000e0000 */
[----:B------:R-:W-:Y:S02]  /*00b0*/  USHF.R.S32.HI UR5, URZ, 0x1f, UR4 ;  /* 0x0000001f3f057899 */ /* 0x000fe40008011404 */
[----:B------:R-:W-:Y:S02]  /*00c0*/  ISETP.NE.OR P0, PT, RZ, UR4, !P0 ;  /* 0x00000004ff007c0c */ /* 0x000fe4000c705670 */
[----:B------:R-:W-:-:S04]  /*00d0*/  ULEA.HI UR5, UR5, UR4, URZ, 0x2 ;  /* 0x0000000405057291 */ /* 0x000fc8000f8f103f */
[----:B------:R-:W-:-:S04]  /*00e0*/  ULOP3.LUT UR5, UR5, 0xfffffffc, URZ, 0xc0, !UPT ;  /* 0xfffffffc05057892 */ /* 0x000fc8000f8ec03f */
[----:B------:R-:W-:-:S03]  /*00f0*/  UIADD3 UR8, UR4, -UR5, URZ ;  /* 0x8000000504087290 */ /* 0x000fc6000fffe03f */
[----:B------:R-:W-:Y:S09]  /*0100*/  @P0 BRA `(.L_x_1) ;  /* 0x0000000000200947 */ /* 0x000ff20003800000 */
[----:B------:R-:W-:Y:S02]  /*0110*/  ULDC.64 UR4, c[0x0][0x198] ;  /* 0x0000660000047ab9 */ /* 0x000fe40000000a00 */
[----:B------:R-:W-:Y:S02]  /*0120*/  UIADD3 UR10, UP0, UR4, 0xf0, URZ ;  /* 0x000000f0040a7890 */ /* 0x000fe4000ff1e03f */
[----:B------:R-:W-:Y:S02]  /*0130*/  UIADD3 UR4, UP1, UR4, 0x1f0, URZ ;  /* 0x000001f004047890 */ /* 0x000fe4000ff3e03f */
[----:B------:R-:W-:Y:S02]  /*0140*/  UIADD3.X UR11, URZ, UR5, URZ, UP0, !UPT ;  /* 0x000000053f0b7290 */ /* 0x000fe400087fe43f */
[----:B------:R-:W-:-:S07]  /*0150*/  UIADD3.X UR5, URZ, UR5, URZ, UP1, !UPT ;  /* 0x000000053f057290 */ /* 0x000fce0008ffe43f */
[----:B------:R0:W-:Y:S02]  /*0160*/  UTMACCTL.PF [UR10] ;  /* 0x000000000a0079b9 */ /* 0x0001e40008040000 */
[----:B------:R0:W-:Y:S02]  /*0170*/  UTMACCTL.PF [UR4] ;  /* 0x00000000040079b9 */ /* 0x0001e40008040000 */
[----:B0-----:R-:W-:Y:S01]  /*0180*/  NOP ;  /* 0x0000000000007918 */ /* 0x001fe20000000000 */
.L_x_1:
[----:B------:R-:W-:Y:S05]  /*0190*/  BSYNC B0 ;  /* 0x0000000000007941 */ /* 0x000fea0003800000 */
.L_x_0:
[----:B------:R-:W0:Y:S01]  /*01a0*/  SHFL.IDX PT, R2, R0, RZ, 0x1f ;  /* 0x00001fff00027589 */ /* 0x000e2200000e0000 */
[----:B------:R-:W-:Y:S01]  /*01b0*/  UISETP.NE.AND UP0, UPT, UR8, 0x3, UPT ;  /* 0x000000030800788c */ /* 0x000fe2000bf05270 */
[----:B------:R-:W-:Y:S01]  /*01c0*/  ISETP.NE.AND P1, PT, RZ, UR6, PT ;  /* 0x00000006ff007c0c */ /* 0x000fe2000bf25270 */
[----:B------:R-:W-:Y:S02]  /*01d0*/  UIADD3 UR10, UR6, -0x1, URZ ;  /* 0xffffffff060a7890 */ /* 0x000fe4000fffe03f */
[----:B------:R-:W-:Y:S02]  /*01e0*/  UISETP.EQ.OR UP0, UPT, UR8, URZ, !UP0 ;  /* 0x0000003f0800728c */ /* 0x000fe4000c702670 */
[----:B------:R-:W-:Y:S02]  /*01f0*/  UISETP.GE.U32.AND UP1, UPT, UR10, 0x2, UPT ;  /* 0x000000020a00788c */ /* 0x000fe4000bf26070 */
[----:B------:R-:W-:-:S04]  /*0200*/  UISETP.EQ.AND UP0, UPT, UR6, URZ, UP0 ;  /* 0x0000003f0600728c */ /* 0x000fc80008702270 */
[----:B------:R-:W-:-:S04]  /*0210*/  USEL UR13, URZ, 0x1, !UP0 ;  /* 0x000000013f0d7887 */ /* 0x000fc8000c000000 */
[----:B------:R-:W-:Y:S01]  /*0220*/  USEL UR13, UR13, 0x2, UP1 ;  /* 0x000000020d0d7887 */ /* 0x000fe20008800000 */
[----:B0-----:R-:W-:-:S13]  /*0230*/  ISETP.NE.AND P0, PT, R2, RZ, PT ;  /* 0x000000ff0200720c */ /* 0x001fda0003f05270 */
[----:B------:R-:W-:Y:S05]  /*0240*/  @P0 BRA `(.L_x_2) ;  /* 0x0000000000700947 */ /* 0x000fea0003800000 */
[----:B------:R-:W0:Y:S01]  /*0250*/  S2UR UR9, SR_CgaCtaId ;  /* 0x00000000000979c3 */ /* 0x000e220000008800 */
[----:B------:R-:W-:Y:S01]  /*0260*/  UMOV UR4, 0x400 ;  /* 0x0000040000047882 */ /* 0x000fe20000000000 */
[----:B------:R-:W-:Y:S01]  /*0270*/  UMOV UR5, 0x1 ;  /* 0x0000000100057882 */ /* 0x000fe20000000000 */
[----:B------:R-:W-:Y:S01]  /*0280*/  UMOV UR6, 0x100 ;  /* 0x0000010000067882 */ /* 0x000fe20000000000 */
[----:B------:R-:W-:Y:S01]  /*0290*/  ELECT P0, URZ, PT ;  /* 0x00000000003f782f */ /* 0x000fe20003800000 */
[----:B------:R-:W-:-:S04]  /*02a0*/  UIADD3 UR6, -UR6, 0x100000, URZ ;  /* 0x0010000006067890 */ /* 0x000fc8000fffe13f */
[----:B------:R-:W-:Y:S02]  /*02b0*/  USHF.L.U32 UR7, UR6, 0xb, URZ ;  /* 0x0000000b06077899 */ /* 0x000fe4000800063f */
[----:B------:R-:W-:Y:S02]  /*02c0*/  USHF.L.U32 UR6, UR6, 0x1, URZ ;  /* 0x0000000106067899 */ /* 0x000fe4000800063f */
[----:B0-----:R-:W-:Y:S02]  /*02d0*/  ULEA UR9, UR9, UR4, 0x18 ;  /* 0x0000000409097291 */ /* 0x001fe4000f8ec03f */
[----:B------:R-:W-:-:S04]  /*02e0*/  UIADD3 UR4, -UR5, 0x100000, URZ ;  /* 0x0010000005047890 */ /* 0x000fc8000fffe13f */
[----:B------:R-:W-:Y:S02]  /*02f0*/  USHF.L.U32 UR5, UR4, 0xb, URZ ;  /* 0x0000000b04057899 */ /* 0x000fe4000800063f */
[----:B------:R-:W-:Y:S01]  /*0300*/  USHF.L.U32 UR4, UR4, 0x1, URZ ;  /* 0x0000000104047899 */ /* 0x000fe2000800063f */
[----:B------:R-:W0:Y:S11]  /*0310*/  FENCE.VIEW.ASYNC.S ;  /* 0x00000000000073c6 */ /* 0x000e360000000000 */
[----:B0-----:R0:W1:Y:S01]  /*0320*/  SYNCS.EXCH.64 URZ, [UR9], UR4 ;  /* 0x00000004093f75b2 */ /* 0x0010620008000100 */
[----:B------:R0:W2:Y:S01]  /*0330*/  SYNCS.EXCH.64 URZ, [UR9+0x38], UR6 ;  /* 0x00003806093f75b2 */ /* 0x0000a20008000100 */
[----:B------:R0:W3:Y:S01]  /*0340*/  SYNCS.EXCH.64 URZ, [UR9+0x8], UR4 ;  /* 0x00000804093f75b2 */ /* 0x0000e20008000100 */
[----:B------:R0:W4:Y:S01]  /*0350*/  SYNCS.EXCH.64 URZ, [UR9+0x40], UR6 ;  /* 0x00004006093f75b2 */ /* 0x0001220008000100 */
[----:B------:R0:W0:Y:S01]  /*0360*/  SYNCS.EXCH.64 URZ, [UR9+0x10], UR4 ;  /* 0x00001004093f75b2 */ /* 0x0000220008000100 */
        /* <DEDUP_REMOVED lines=9> */
[----:B------:R-:W-:Y:S01]  /*0400*/  NOP ;  /* 0x0000000000007918 */ /* 0x000fe20000000000 */
.L_x_2:
[----:B------:R-:W5:Y:S01]  /*0410*/  LDC R2, c[0x0][0x65c] ;  /* 0x00019700ff027b82 */ /* 0x000f620000000800 */
[----:B------:R-:W1:Y:S01]  /*0420*/  SHFL.IDX PT, R0, R0, RZ, 0x1f ;  /* 0x00001fff00007589 */ /* 0x000e6200000e0000 */
[----:B------:R-:W-:Y:S01]  /*0430*/  ELECT P0, URZ, PT ;  /* 0x00000000003f782f */ /* 0x000fe20003800000 */
[----:B------:R-:W-:Y:S01]  /*0440*/  IMAD.MOV.U32 R3, RZ, RZ, RZ ;  /* 0x000000ffff037224 */ /* 0x000fe200078e00ff */
[----:B0-----:R-:W-:Y:S01]  /*0450*/  UMOV UR4, 0x20 ;  /* 0x0000002000047882 */ /* 0x001fe20000000000 */
[----:B------:R-:W0:Y:S01]  /*0460*/  S2R R11, SR_CTAID.Y ;  /* 0x00000000000b7919 */ /* 0x000e220000002600 */
[----:B------:R-:W-:Y:S01]  /*0470*/  NOP ;  /* 0x0000000000007918 */ /* 0x000fe20000000000 */
[----:B------:R-:W-:Y:S01]  /*0480*/  NOP ;  /* 0x0000000000007918 */ /* 0x000fe20000000000 */
[----:B-----5:R-:W-:Y:S02]  /*0490*/  ISETP.NE.AND P4, PT, R2, 0x1, PT ;  /* 0x000000010200780c */ /* 0x020fe40003f85270 */
[----:B------:R-:W5:Y:S01]  /*04a0*/  S2R R2, SR_CTAID.X ;  /* 0x0000000000027919 */ /* 0x000f620000002500 */
[----:B-1----:R-:W-:-:S10]  /*04b0*/  ISETP.NE.OR P0, PT, R0, RZ, !P0 ;  /* 0x000000ff0000720c */ /* 0x002fd40004705670 */
[----:B------:R-:W5:Y:S01]  /*04c0*/  @P4 LDC R7, c[0x0][0x10] ;  /* 0x00000400ff074b82 */ /* 0x000f620000000800 */
[----:B0-----:R-:W-:Y:S02]  /*04d0*/  @P4 IMAD.MOV.U32 R4, RZ, RZ, R11 ;  /* 0x000000ffff044224 */ /* 0x001fe400078e000b */
[----:B------:R-:W-:Y:S01]  /*04e0*/  VOTEU.ALL UP0, P0 ;  /* 0x00000000003f7886 */ /* 0x000fe20000000000 */
[----:B------:R-:W-:Y:S01]  /*04f0*/  @P4 IMAD.MOV.U32 R5, RZ, RZ, RZ ;  /* 0x000000ffff054224 */ /* 0x000fe200078e00ff */
[----:B------:R-:W-:Y:S01]  /*0500*/  VOTEU.ALL UP1, P0 ;  /* 0x00000000003f7886 */ /* 0x000fe20000020000 */
[----:B------:R-:W-:Y:S02]  /*0510*/  @P4 IMAD.MOV.U32 R13, RZ, RZ, RZ ;  /* 0x000000ffff0d4224 */ /* 0x000fe400078e00ff */
[----:B------:R-:W0:Y:S01]  /*0520*/  @!P4 LDC R9, c[0x0][0xc] ;  /* 0x00000300ff09cb82 */ /* 0x000e220000000800 */
[----:B------:R-:W-:Y:S01]  /*0530*/  @!UP0 UMOV UR6, 0x400 ;  /* 0x0000040000068882 */ /* 0x000fe20000000000 */
[----:B------:R-:W-:-:S04]  /*0540*/  @!UP0 UIADD3 UR4, -UR4, 0x100000, URZ ;  /* 0x0010000004048890 */ /* 0x000fc8000fffe13f */
[----:B------:R-:W-:Y:S02]  /*0550*/  @!UP0 USHF.L.U32 UR5, UR4, 0xb, URZ ;  /* 0x0000000b04058899 */ /* 0x000fe4000800063f */
[----:B------:R-:W-:Y:S01]  /*0560*/  @!UP0 USHF.L.U32 UR4, UR4, 0x1, URZ ;  /* 0x0000000104048899 */ /* 0x000fe2000800063f */
[----:B------:R-:W1:Y:S01]  /*0570*/  @!UP0 S2UR UR7, SR_CgaCtaId ;  /* 0x00000000000789c3 */ /* 0x000e620000008800 */
[----:B-----5:R-:W-:-:S04]  /*0580*/  @P4 IMAD.WIDE.U32 R6, R2, R7, R4 ;  /* 0x0000000702064225 */ /* 0x020fc800078e0004 */
[----:B------:R-:W-:Y:S02]  /*0590*/  @P4 IMAD.MOV.U32 R10, RZ, RZ, R6 ;  /* 0x000000ffff0a4224 */ /* 0x000fe400078e0006 */
[----:B------:R-:W-:Y:S02]  /*05a0*/  @P4 IMAD.IADD R14, R7, 0x1, R13 ;  /* 0x00000001070e4824 */ /* 0x000fe400078e020d */
[----:B0-----:R-:W-:-:S04]  /*05b0*/  @!P4 IMAD.WIDE.U32 R4, R9, R11, R2 ;  /* 0x0000000b0904c225 */ /* 0x001fc800078e0002 */
[----:B------:R-:W-:Y:S02]  /*05c0*/  @!P4 IMAD.MOV.U32 R10, RZ, RZ, R4 ;  /* 0x000000ffff0ac224 */ /* 0x000fe400078e0004 */
[----:B------:R-:W-:Y:S01]  /*05d0*/  @!P4 IMAD.MOV.U32 R14, RZ, RZ, R5 ;  /* 0x000000ffff0ec224 */ /* 0x000fe200078e0005 */
[----:B-1----:R-:W-:Y:S02]  /*05e0*/  @!UP0 ULEA UR6, UR7, UR6, 0x18 ;  /* 0x0000000607068291 */ /* 0x002fe4000f8ec03f */
[----:B------:R0:W-:Y:S01]  /*05f0*/  STL [R1+0x454], R10 ;  /* 0x0004540a01007387 */ /* 0x0001e20000100800 */
[----:B------:R-:W-:-:S03]  /*0600*/  VOTEU.ALL UP0, P0 ;  /* 0x00000000003f7886 */ /* 0x000fc60000000000 */
[----:B------:R0:W-:Y:S04]  /*0610*/  STL [R1+0x450], R14 ;  /* 0x0004500e01007387 */ /* 0x0001e80000100800 */
[----:B------:R-:W1:Y:S02]  /*0620*/  FENCE.VIEW.ASYNC.S ;  /* 0x00000000000073c6 */ /* 0x000e640000000000 */
[----:B-1----:R0:W2:Y:S01]  /*0630*/  @!UP0 SYNCS.EXCH.64 URZ, [UR6+0x80], UR4 ;  /* 0x00008004063f85b2 */ /* 0x0020a20008000100 */
[----:B------:R0:W2:Y:S01]  /*0640*/  @!UP1 SYNCS.EXCH.64 URZ, [UR6+0x88], UR4 ;  /* 0x00008804063f95b2 */ /* 0x0000a20008000100 */
[----:B------:R-:W-:Y:S01]  /*0650*/  NOP ;  /* 0x0000000000007918 */ /* 0x000fe20000000000 */
[----:B--234-:R-:W-:Y:S06]  /*0660*/  BAR.SYNC.DEFER_BLOCKING 0x0 ;  /* 0x0000000000007b1d */ /* 0x01cfec0000010000 */
[----:B0-----:R-:W-:Y:S05]  /*0670*/  @!P1 BRA `(.L_x_3) ;  /* 0x0000027c00189947 */ /* 0x001fea0003800000 */
[----:B------:R-:W-:-:S06]  /*0680*/  UISETP.GT.U32.AND UP0, UPT, UR10, 0x1, UPT ;  /* 0x000000010a00788c */ /* 0x000fcc000bf04070 */
[----:B------:R-:W-:-:S13]  /*0690*/  PLOP3.LUT P0, PT, PT, PT, UP0, 0x80, 0x0 ;  /* 0x000000000000781c */ /* 0x000fda0003f0f008 */
[----:B------:R-:W-:Y:S05]  /*06a0*/  @P0 EXIT ;  /* 0x000000000000094d */ /* 0x000fea0003800000 */
[----:B------:R-:W-:Y:S01]  /*06b0*/  IMAD.MOV.U32 R5, RZ, RZ, -0x1 ;  /* 0xffffffffff057424 */ /* 0x000fe200078e00ff */
[----:B------:R-:W-:Y:S01]  /*06c0*/  ULDC.64 UR4, c[0x0][0x650] ;  /* 0x0001940000047ab9 */ /* 0x000fe20000000a00 */
[----:B------:R-:W-:Y:S01]  /*06d0*/  IMAD.MOV.U32 R4, RZ, RZ, -0x1 ;  /* 0xffffffffff047424 */ /* 0x000fe200078e00ff */
[----:B------:R-:W-:Y:S01]  /*06e0*/  ISETP.GE.U32.AND P0, PT, R10, UR4, PT ;  /* 0x000000040a007c0c */ /* 0x000fe2000bf06070 */
[----:B------:R-:W-:Y:S01]  /*06f0*/  UMOV UR9, 0xffffffff ;  /* 0xffffffff00097882 */ /* 0x000fe20000000000 */
[----:B------:R0:W-:Y:S01]  /*0700*/  STL [R1+0x45c], R5 ;  /* 0x00045c0501007387 */ /* 0x0001e20000100800 */
[----:B------:R-:W-:Y:S02]  /*0710*/  PRMT R0, RZ, 0x7610, R0 ;  /* 0x00007610ff007816 */ /* 0x000fe40000000000 */
[----:B------:R-:W-:Y:S01]  /*0720*/  ISETP.GE.U32.AND.EX P0, PT, R14, UR5, PT, P0 ;  /* 0x000000050e007c0c */ /* 0x000fe2000bf06100 */
[----:B------:R0:W-:-:S12]  /*0730*/  STL [R1+0x458], R4 ;  /* 0x0004580401007387 */ /* 0x0001d80000100800 */
[----:B0-----:R-:W-:Y:S05]  /*0740*/  @P0 BRA `(.L_x_4) ;  /* 0x00000004006c0947 */ /* 0x001fea0003800000 */
[----:B------:R-:W-:Y:S01]  /*0750*/  ULDC.64 UR14, c[0x0][0x628] ;  /* 0x00018a00000e7ab9 */ /* 0x000fe20000000a00 */
[----:B------:R-:W0:Y:S01]  /*0760*/  LDC.64 R12, c[0x0][0x620] ;  /* 0x00018800ff0c7b82 */ /* 0x000e220000000a00 */
[----:B------:R-:W-:Y:S01]  /*0770*/  ISETP.NE.U32.AND P0, PT, RZ, UR14, PT ;  /* 0x0000000eff007c0c */ /* 0x000fe2000bf05070 */
[----:B------:R-:W-:Y:S01]  /*0780*/  ULDC UR11, c[0x0][0x630] ;  /* 0x00018c00000b7ab9 */ /* 0x000fe20000000800 */
[----:B------:R-:W-:Y:S02]  /*0790*/  R2UR UR4, R10 ;  /* 0x000000000a0472ca */ /* 0x000fe400000e0000 */
[----:B------:R-:W-:Y:S02]  /*07a0*/  ISETP.NE.AND.EX P0, PT, RZ, UR15, PT, P0 ;  /* 0x0000000fff007c0c */ /* 0x000fe4000bf05300 */
[----:B------:R-:W-:-:S11]  /*07b0*/  R2UR UR5, R14 ;  /* 0x000000000e0572ca */ /* 0x000fd600000e0000 */
[----:B------:R-:W-:Y:S05]  /*07c0*/  @!P0 BRA `(.L_x_5) ;  /* 0x0000000000308947 */ /* 0x000fea0003800000 */
[----:B------:R-:W-:Y:S01]  /*07d0*/  R2UR UR4, R10 ;  /* 0x000000000a0472ca */ /* 0x000fe200000e0000 */
[----:B------:R-:W-:Y:S01]  /*07e0*/  ULDC UR8, c[0x0][0x634] ;  /* 0x00018d0000087ab9 */ /* 0x000fe20000000800 */
[----:B------:R-:W-:-:S11]  /*07f0*/  R2UR UR10, R14 ;  /* 0x000000000e0a72ca */ /* 0x000fd600000e0000 */
[----:B------:R-:W-:-:S04]  /*0800*/  UIADD3 UR8, UP0, UR4, UR8, URZ ;  /* 0x0000000804087290 */ /* 0x000fc8000ff1e03f */
[----:B------:R-:W-:-:S04]  /*0810*/  UIADD3.X UR10, URZ, UR10, URZ, UP0, !UPT ;  /* 0x0000000a3f0a7290 */ /* 0x000fc800087fe43f */
[----:B------:R-:W-:-:S04]  /*0820*/  UIMAD.WIDE.U32 UR4, UR10, UR14, URZ ;  /* 0x0000000e0a0472a5 */ /* 0x000fc8000f8e003f */
[----:B------:R-:W-:Y:S02]  /*0830*/  UIMAD.WIDE.U32 UR6, UP0, UR8, UR15, UR4 ;  /* 0x0000000f080672a5 */ /* 0x000fe4000f800004 */
[----:B------:R-:W-:Y:S02]  /*0840*/  UIMAD.WIDE.U32 UR4, UR8, UR14, URZ ;  /* 0x0000000e080472a5 */ /* 0x000fe4000f8e003f */
[----:B------:R-:W-:Y:S02]  /*0850*/  UIADD3.X UR9, URZ, URZ, URZ, UP0, !UPT ;  /* 0x0000003f3f097290 */ /* 0x000fe400087fe43f */
[----:B------:R-:W-:Y:S01]  /*0860*/  UIADD3 URZ, UP0, UR5, UR6, URZ ;  /* 0x00000006053f7290 */ /* 0x000fe2000ff1e03f */
[----:B------:R-:W-:-:S03]  /*0870*/  UMOV UR8, UR7 ;  /* 0x0000000700087c82 */ /* 0x000fc60008000000 */
[----:B------:R-:W-:-:S12]  /*0880*/  UIMAD.WIDE.U32.X UR4, UR10, UR15, UR8, UP0 ;  /* 0x0000000f0a0472a5 */ /* 0x000fd800080e0408 */
.L_x_5:
[----:B------:R-:W-:Y:S01]  /*0890*/  USHF.R.U64 UR9, UR4, UR11, UR5 ;  /* 0x0000000b04097299 */ /* 0x000fe20008001205 */
[----:B------:R-:W1:Y:S01]  /*08a0*/  LDC R8, c[0x0][0x618] ;  /* 0x00018600ff087b82 */ /* 0x000e620000000800 */
[----:B------:R-:W-:Y:S01]  /*08b0*/  USHF.R.U32.HI UR4, URZ, UR11, UR5 ;  /* 0x0000000b3f047299 */ /* 0x000fe20008011605 */
[----:B------:R-:W-:Y:S01]  /*08c0*/  I2FP.F32.U32 R0, R2 ;  /* 0x0000000200007245 */ /* 0x000fe20000201000 */
[----:B------:R-:W-:Y:S01]  /*08d0*/  IMAD.MOV.U32 R4, RZ, RZ, R10 ;  /* 0x000000ffff047224 */ /* 0x000fe200078e000a */
[----:B------:R-:W-:Y:S01]  /*08e0*/  ULDC UR5, c[0x0][0x150] ;  /* 0x0000540000057ab9 */ /* 0x000fe20000000800 */
[----:B------:R-:W-:Y:S01]  /*08f0*/  IADD3 R7, P0, RZ, -UR9, RZ ;  /* 0x80000009ff077c10 */ /* 0x000fe2000ff1e0ff */
[----:B------:R-:W-:Y:S02]  /*0900*/  IMAD.MOV.U32 R5, RZ, RZ, R14 ;  /* 0x000000ffff057224 */ /* 0x000fe400078e000e */
[----:B------:R-:W-:Y:S01]  /*0910*/  FMUL R0, R0, UR5 ;  /* 0x0000000500007c20 */ /* 0x000fe20008400000 */
[----:B------:R-:W2:Y:S01]  /*0920*/  LDC.64 R20, c[0x0][0x640] ;  /* 0x00019000ff147b82 */ /* 0x000ea20000000a00 */
[----:B------:R-:W-:Y:S01]  /*0930*/  IMAD.X R9, RZ, RZ, ~UR4, P0 ;  /* 0x80000004ff097e24 */ /* 0x000fe200080e06ff */
[----:B------:R-:W-:Y:S01]  /*0940*/  ULDC UR4, c[0x0][0x154] ;  /* 0x0000550000047ab9 */ /* 0x000fe20000000800 */
[----:B0-----:R-:W-:-:S02]  /*0950*/  IMAD.WIDE.U32 R4, R7, R12, R4 ;  /* 0x0000000c07047225 */ /* 0x001fc400078e0004 */
[----:B------:R-:W0:Y:S03]  /*0960*/  F2I.U32.TRUNC.NTZ R0, R0 ;  /* 0x0000000000007305 */ /* 0x000e26000020f000 */
[----:B------:R-:W3:Y:S01]  /*0970*/  LDC R3, c[0x0][0x144] ;  /* 0x00005100ff037b82 */ /* 0x000ee20000000800 */
[----:B------:R-:W-:-:S04]  /*0980*/  IMAD R6, R9, R12, RZ ;  /* 0x0000000c09067224 */ /* 0x000fc800078e02ff */
[----:B------:R-:W-:-:S03]  /*0990*/  IMAD R7, R7, R13, R6 ;  /* 0x0000000d07077224 */ /* 0x000fc600078e0206 */
[----:B------:R-:W4:Y:S01]  /*09a0*/  LDC R10, c[0x0][0x608] ;  /* 0x00018200ff0a7b82 */ /* 0x000f220000000800 */
[----:B------:R-:W-:Y:S02]  /*09b0*/  IMAD.IADD R5, R5, 0x1, R7 ;  /* 0x0000000105057824 */ /* 0x000fe400078e0207 */
[----:B------:R-:W-:Y:S02]  /*09c0*/  IMAD.MOV.U32 R7, RZ, RZ, -0x1 ;  /* 0xffffffffff077424 */ /* 0x000fe400078e00ff */
[----:B0-----:R-:W-:Y:S01]  /*09d0*/  IMAD.MOV R6, RZ, RZ, -R0 ;  /* 0x000000ffff067224 */ /* 0x001fe200078e0a00 */
[----:B-1----:R-:W-:Y:S02]  /*09e0*/  SHF.R.U64 R14, R4, R8, R5 ;  /* 0x00000008040e7219 */ /* 0x002fe40000001205 */
[----:B------:R-:W0:Y:S01]  /*09f0*/  LDC R18, c[0x0][0x658] ;  /* 0x00019600ff127b82 */ /* 0x000e220000000800 */
[----:B------:R-:W-:Y:S02]  /*0a00*/  I2FP.F32.U32 R4, R11 ;  /* 0x0000000b00047245 */ /* 0x000fe40000201000 */
[----:B--2---:R-:W-:-:S02]  /*0a10*/  ISETP.NE.U32.AND P0, PT, R20, RZ, PT ;  /* 0x000000ff1400720c */ /* 0x004fc40003f05070 */
[----:B------:R-:W-:Y:S01]  /*0a20*/  SHF.R.U32.HI R5, RZ, R8, R5 ;  /* 0x00000008ff057219 */ /* 0x000fe20000011605 */
[----:B------:R-:W-:Y:S01]  /*0a30*/  FMUL R4, R4, UR4 ;  /* 0x0000000404047c20 */ /* 0x000fe20008400000 */
[----:B------:R-:W-:Y:S01]  /*0a40*/  ISETP.NE.AND.EX P0, PT, R21, RZ, PT, P0 ;  /* 0x000000ff1500720c */ /* 0x000fe20003f05300 */
[----:B------:R-:W1:Y:S01]  /*0a50*/  LDC R12, c[0x0][0x148] ;  /* 0x00005200ff0c7b82 */ /* 0x000e620000000800 */
[----:B---3--:R-:W-:-:S07]  /*0a60*/  IMAD R0, R3, R6, R2 ;  /* 0x0000000603007224 */ /* 0x008fce00078e0202 */
[----:B------:R-:W2:Y:S01]  /*0a70*/  LDC R16, c[0x0][0x600] ;  /* 0x00018000ff107b82 */ /* 0x000ea20000000800 */
[-CC-:B----4-:R-:W-:Y:S02]  /*0a80*/  SHF.R.U64 R22, R14, R10.reuse, R5.reuse ;  /* 0x0000000a0e167219 */ /* 0x190fe40000001205 */
[----:B------:R-:W-:Y:S01]  /*0a90*/  SHF.R.U32.HI R3, RZ, R10, R5 ;  /* 0x0000000aff037219 */ /* 0x000fe20000011605 */
[----:B------:R-:W-:Y:S01]  /*0aa0*/  IMAD.MOV.U32 R5, RZ, RZ, 0x1 ;  /* 0x00000001ff057424 */ /* 0x000fe200078e00ff */
[----:B------:R3:W4:Y:S03]  /*0ab0*/  F2I.U32.TRUNC.NTZ R10, R4 ;  /* 0x00000004000a7305 */ /* 0x000726000020f000 */
[----:B------:R-:W1:Y:S01]  /*0ac0*/  LDC R15, c[0x0][0x648] ;  /* 0x00019200ff0f7b82 */ /* 0x000e620000000800 */
[-C--:B0-----:R-:W-:Y:S02]  /*0ad0*/  SHF.L.U32 R2, R7, R18.reuse, RZ ;  /* 0x0000001207027219 */ /* 0x081fe400000006ff */
[----:B------:R-:W-:-:S02]  /*0ae0*/  SHF.R.U64 R24, R22, R18, R3 ;  /* 0x0000001216187219 */ /* 0x000fc40000001203 */
[----:B------:R-:W-:Y:S02]  /*0af0*/  LOP3.LUT R9, RZ, R2, RZ, 0x33, !PT ;  /* 0x00000002ff097212 */ /* 0x000fe400078e33ff */
[-C--:B------:R-:W-:Y:S01]  /*0b00*/  SHF.R.U32.HI R3, RZ, R18.reuse, R3 ;  /* 0x00000012ff037219 */ /* 0x080fe20000011603 */
[----:B------:R-:W0:Y:S01]  /*0b10*/  LDC R17, c[0x0][0x638] ;  /* 0x00018e00ff117b82 */ /* 0x000e220000000800 */
[----:B------:R-:W-:Y:S01]  /*0b20*/  SHF.L.U32 R8, R5, R18, RZ ;  /* 0x0000001205087219 */ /* 0x000fe200000006ff */
[----:B------:R-:W-:-:S06]  /*0b30*/  IMAD.MOV.U32 R2, RZ, RZ, R24 ;  /* 0x000000ffff027224 */ /* 0x000fcc00078e0018 */
[----:B------:R-:W0:Y:S01]  /*0b40*/  LDC R19, c[0x0][0x610] ;  /* 0x00018400ff137b82 */ /* 0x000e220000000800 */
[----:B---34-:R-:W-:Y:S05]  /*0b50*/  @!P0 BRA `(.L_x_6) ;  /* 0x0000000000288947 */ /* 0x018fea0003800000 */
[----:B------:R-:W3:Y:S02]  /*0b60*/  LDC R7, c[0x0][0x64c] ;  /* 0x00019300ff077b82 */ /* 0x000ee40000000800 */
[----:B---3--:R-:W-:-:S05]  /*0b70*/  IADD3 R7, P0, R24, R7, RZ ;  /* 0x0000000718077210 */ /* 0x008fca0007f1e0ff */
[----:B------:R-:W-:-:S04]  /*0b80*/  IMAD.X R13, RZ, RZ, R3, P0 ;  /* 0x000000ffff0d7224 */ /* 0x000fc800000e0603 */
[----:B------:R-:W-:-:S04]  /*0b90*/  IMAD.WIDE.U32 R2, R13, R20, RZ ;  /* 0x000000140d027225 */ /* 0x000fc800078e00ff */
[----:B------:R-:W-:-:S04]  /*0ba0*/  IMAD.WIDE.U32 R4, P0, R7, R21, R2 ;  /* 0x0000001507047225 */ /* 0x000fc80007800002 */
[----:B------:R-:W-:-:S04]  /*0bb0*/  IMAD.WIDE.U32 R2, R7, R20, RZ ;  /* 0x0000001407027225 */ /* 0x000fc800078e00ff */
[----:B------:R-:W-:Y:S01]  /*0bc0*/  IMAD.X R7, RZ, RZ, RZ, P0 ;  /* 0x000000ffff077224 */ /* 0x000fe200000e06ff */
[----:B------:R-:W-:Y:S01]  /*0bd0*/  IADD3 RZ, P0, R3, R4, RZ ;  /* 0x0000000403ff7210 */ /* 0x000fe20007f1e0ff */
[----:B------:R-:W-:-:S04]  /*0be0*/  IMAD.MOV.U32 R6, RZ, RZ, R5 ;  /* 0x000000ffff067224 */ /* 0x000fc800078e0005 */
[----:B------:R-:W-:-:S08]  /*0bf0*/  IMAD.WIDE.U32.X R2, R13, R21, R6, P0 ;  /* 0x000000150d027225 */ /* 0x000fd000000e0406 */
.L_x_6:
[----:B-1----:R-:W-:Y:S01]  /*0c00*/  SHF.R.U64 R2, R2, R15, R3 ;  /* 0x0000000f02027219 */ /* 0x002fe20000001203 */
[----:B--2---:R-:W-:Y:S01]  /*0c10*/  VIADD R3, R16, 0xffffffff ;  /* 0xffffffff10037836 */ /* 0x004fe20000000000 */
[----:B------:R-:W-:Y:S01]  /*0c20*/  LOP3.LUT R9, R22, R9, RZ, 0xc0, !PT ;  /* 0x0000000916097212 */ /* 0x000fe200078ec0ff */
[----:B------:R-:W-:Y:S02]  /*0c30*/  IMAD.MOV R10, RZ, RZ, -R10 ;  /* 0x000000ffff0a7224 */ /* 0x000fe400078e0a0a */
[----:B------:R-:W-:Y:S01]  /*0c40*/  IMAD.MOV R4, RZ, RZ, -R2 ;  /* 0x000000ffff047224 */ /* 0x000fe200078e0a02 */
[----:B------:R-:W-:Y:S01]  /*0c50*/  LOP3.LUT R14, R14, R3, RZ, 0xc0, !PT ;  /* 0x000000030e0e7212 */ /* 0x000fe200078ec0ff */
[----:B------:R-:W-:Y:S02]  /*0c60*/  @P4 IMAD R0, R12, R10, R11 ;  /* 0x0000000a0c004224 */ /* 0x000fe400078e020b */
[----:B------:R-:W-:Y:S02]  /*0c70*/  IMAD R9, R8, R2, R9 ;  /* 0x0000000208097224 */ /* 0x000fe400078e0209 */
[----:B0-----:R-:W-:-:S02]  /*0c80*/  IMAD R3, R4, R17, R24 ;  /* 0x0000001104037224 */ /* 0x001fc400078e0218 */
[----:B------:R-:W-:Y:S02]  /*0c90*/  IMAD R2, R9, R19, R0 ;  /* 0x0000001309027224 */ /* 0x000fe400078e0200 */
[----:B------:R-:W-:Y:S02]  /*0ca0*/  IMAD R3, R3, R16, R14 ;  /* 0x0000001003037224 */ /* 0x000fe400078e020e */
[----:B------:R-:W-:-:S03]  /*0cb0*/  IMAD.MOV.U32 R0, RZ, RZ, 0x1 ;  /* 0x00000001ff007424 */ /* 0x000fc600078e00ff */
[----:B------:R-:W-:Y:S02]  /*0cc0*/  SEL R4, R3, R2, !P4 ;  /* 0x0000000203047207 */ /* 0x000fe40006000000 */
[----:B------:R-:W-:-:S03]  /*0cd0*/  SEL R2, R2, R3, !P4 ;  /* 0x0000000302027207 */ /* 0x000fc60006000000 */
[----:B------:R0:W-:Y:S04]  /*0ce0*/  STL [R1+0x458], R4 ;  /* 0x0004580401007387 */ /* 0x0001e80000100800 */
[----:B------:R0:W-:Y:S02]  /*0cf0*/  STL [R1+0x45c], R2 ;  /* 0x00045c0201007387 */ /* 0x0001e40000100800 */
.L_x_4:
[----:B------:R-:W-:-:S08]  /*0d00*/  NOP ;  /* 0x0000000000007918 */ /* 0x000fd00000000000 */
[----:B------:R-:W1:Y:S02]  /*0d10*/  USETMAXREG.TRY_ALLOC.CTAPOOL UP0, 0xf0 ;  /* 0x000000f0000079c8 */ /* 0x000e640008000600 */
[----:B-1----:R-:W-:-:S13]  /*0d20*/  PLOP3.LUT P0, PT, PT, PT, UP0, 0x80, 0x0 ;  /* 0x000000000000781c */ /* 0x002fda0003f0f008 */
[----:B------:R-:W-:Y:S05]  /*0d30*/  @!P0 BRA `(.L_x_4) ;  /* 0xfffffffc00f08947 */ /* 0x000fea000383ffff */
[----:B------:R-:W-:Y:S01]  /*0d40*/  ULDC.64 UR4, c[0x0][0x598] ;  /* 0x0001660000047ab9 */ /* 0x000fe20000000a00 */
[----:B------:R-:W-:Y:S01]  /*0d50*/  ULDC.64 UR14, c[0x0][0x208] ;  /* 0x00008200000e7ab9 */ /* 0x000fe20000000a00 */
[----:B------:R-:W-:-:S04]  /*0d60*/  ISETP.NE.U32.AND P0, PT, RZ, UR4, PT ;  /* 0x00000004ff007c0c */ /* 0x000fc8000bf05070 */
[----:B------:R-:W-:-:S13]  /*0d70*/  ISETP.NE.AND.EX P0, PT, RZ, UR5, PT, P0 ;  /* 0x00000005ff007c0c */ /* 0x000fda000bf05300 */
[----:B------:R-:W-:Y:S05]  /*0d80*/  @!P0 BRA `(.L_x_7) ;  /* 0x0000000000208947 */ /* 0x000fea0003800000 */
[----:B0-----:R-:W0:Y:S02]  /*0d90*/  LDC.64 R2, c[0x0][0x598] ;  /* 0x00016600ff027b82 */ /* 0x001e240000000a00 */
[----:B0-----:R-:W2:Y:S02]  /*0da0*/  LDG.E.64 R2, desc[UR14][R2.64] ;  /* 0x0000000e02027981 */ /* 0x001ea4000c1e1b00 */
[----:B--2---:R-:W-:-:S04]  /*0db0*/  ISETP.NE.U32.AND P0, PT, R2, RZ, PT ;  /* 0x000000ff0200720c */ /* 0x004fc80003f05070 */
[----:B------:R-:W-:-:S13]  /*0dc0*/  ISETP.NE.AND.EX P0, PT, R3, RZ, PT, P0 ;  /* 0x000000ff0300720c */ /* 0x000fda0003f05300 */
[----:B------:R-:W-:Y:S05]  /*0dd0*/  @!P0 BRA `(.L_x_7) ;  /* 0x00000000000c8947 */ /* 0x000fea0003800000 */
[----:B------:R-:W2:Y:S02]  /*0de0*/  LD.E R2, desc[UR14][R2.64] ;  /* 0x0000000e02027980 */ /* 0x000ea4000c101900 */
[----:B--2---:R-:W-:Y:S01]  /*0df0*/  R2UR UR20, R2 ;  /* 0x00000000021472ca */ /* 0x004fe200000e0000 */
[----:B------:R-:W-:-:S14]  /*0e00*/  BRA `(.L_x_8) ;  /* 0x0000000000247947 */ /* 0x000fdc0003800000 */
.L_x_7:
[----:B------:R-:W-:Y:S02]  /*0e10*/  ULDC.64 UR4, c[0x0][0x588] ;  /* 0x0001620000047ab9 */ /* 0x000fe40000000a00 */
[----:B------:R-:W-:-:S04]  /*0e20*/  ISETP.NE.U32.AND P0, PT, RZ, UR4, PT ;  /* 0x00000004ff007c0c */ /* 0x000fc8000bf05070 */
[----:B------:R-:W-:-:S13]  /*0e30*/  ISETP.NE.AND.EX P0, PT, RZ, UR5, PT, P0 ;  /* 0x00000005ff007c0c */ /* 0x000fda000bf05300 */
[----:B------:R-:W-:Y:S05]  /*0e40*/  @!P0 BRA `(.L_x_9) ;  /* 0x0000000000108947 */ /* 0x000fea0003800000 */
[----:B0-----:R-:W0:Y:S02]  /*0e50*/  LDC.64 R2, c[0x0][0x588] ;  /* 0x00016200ff027b82 */ /* 0x001e240000000a00 */
[----:B0-----:R-:W2:Y:S02]  /*0e60*/  LDG.E R2, desc[UR14][R2.64] ;  /* 0x0000000e02027981 */ /* 0x001ea4000c1e1900 */
[----:B--2---:R-:W-:Y:S01]  /*0e70*/  R2UR UR20, R2 ;  /* 0x00000000021472ca */ /* 0x004fe200000e0000 */
[----:B------:R-:W-:-:S14]  /*0e80*/  BRA `(.L_x_8) ;  /* 0x0000000000047947 */ /* 0x000fdc0003800000 */
.L_x_9:
[----:B------:R-:W-:-:S05]  /*0e90*/  ULDC UR20, c[0x0][0x580] ;  /* 0x0001600000147ab9 */ /* 0x000fca0000000800 */
.L_x_8:
[----:B------:R-:W-:Y:S02]  /*0ea0*/  ULDC.64 UR4, c[0x0][0x5a0] ;  /* 0x0001680000047ab9 */ /* 0x000fe40000000a00 */
        /* <DEDUP_REMOVED lines=11> */
.L_x_10:
        /* <DEDUP_REMOVED lines=8> */
.L_x_12:
[----:B------:R-:W-:-:S05]  /*0fe0*/  ULDC UR21, c[0x0][0x584] ;  /* 0x0001610000157ab9 */ /* 0x000fca0000000800 */
.L_x_11:
[----:B------:R-:W-:-:S13]  /*0ff0*/  LOP3.LUT P0, RZ, R0, 0xff, RZ, 0xc0, !PT ;  /* 0x000000ff00ff7812 */ /* 0x000fda000780c0ff */
[----:B------:R-:W-:Y:S05]  /*1000*/  @!P0 EXIT ;  /* 0x000000000000894d */ /* 0x000fea0003800000 */
[----:B------:R-:W-:Y:S01]  /*1010*/  ULDC UR4, c[0x0][0x28c] ;  /* 0x0000a30000047ab9 */ /* 0x000fe20000000800 */
[----:B------:R-:W-:Y:S02]  /*1020*/  ULOP3.LUT UR22, UR13, 0x1, URZ, 0xfc, !UPT ;  /* 0x000000010d167892 */ /* 0x000fe4000f8efc3f */
[----:B------:R-:W-:-:S04]  /*1030*/  UIADD3 UR4, UR4, 0x7f, URZ ;  /* 0x0000007f04047890 */ /* 0x000fc8000fffe03f */
[----:B------:R-:W-:-:S04]  /*1040*/  USHF.R.S32.HI UR5, URZ, 0x1f, UR4 ;  /* 0x0000001f3f057899 */ /* 0x000fc80008011404 */
[----:B------:R-:W-:-:S03]  /*1050*/  ULEA.HI UR5, UR5, UR4, URZ, 0x7 ;  /* 0x0000000405057291 */ /* 0x000fc6000f8f383f */
[----:B------:R-:W-:Y:S01]  /*1060*/  UMOV UR4, URZ ;  /* 0x0000003f00047c82 */ /* 0x000fe20008000000 */
[----:B------:R-:W-:-:S03]  /*1070*/  USHF.R.S32.HI UR10, URZ, 0x7, UR5 ;  /* 0x000000073f0a7899 */ /* 0x000fc60008011405 */
[----:B------:R-:W-:-:S09]  /*1080*/  UMOV UR5, URZ ;  /* 0x0000003f00057c82 */ /* 0x000fd20008000000 */
.L_x_549:
[----:B------:R-:W-:Y:S01]  /*1090*/  STL [R1+0x44c], RZ ;  /* 0x00044cff01007387 */ /* 0x000fe20000100800 */
[----:B-1----:R-:W1:Y:S01]  /*10a0*/  S2UR UR18, SR_CgaCtaId ;  /* 0x00000000001279c3 */ /* 0x002e620000008800 */
[----:B------:R-:W-:Y:S01]  /*10b0*/  UMOV UR17, 0x400 ;  /* 0x0000040000117882 */ /* 0x000fe20000000000 */
[----:B------:R-:W-:Y:S01]  /*10c0*/  UMOV UR6, URZ ;  /* 0x0000003f00067c82 */ /* 0x000fe20008000000 */
[----:B------:R-:W-:Y:S01]  /*10d0*/  STL [R1+0x448], RZ ;  /* 0x000448ff01007387 */ /* 0x000fe20000100800 */
[----:B------:R-:W-:Y:S01]  /*10e0*/  UMOV UR7, URZ ;  /* 0x0000003f00077c82 */ /* 0x000fe20008000000 */
[----:B------:R-:W-:Y:S01]  /*10f0*/  UMOV UR8, URZ ;  /* 0x0000003f00087c82 */ /* 0x000fe20008000000 */
[----:B------:R-:W-:Y:S01]  /*1100*/  UMOV UR23, UR5 ;  /* 0x0000000500177c82 */ /* 0x000fe20008000000 */
[----:B------:R-:W-:Y:S01]  /*1110*/  STL [R1+0x444], RZ ;  /* 0x000444ff01007387 */ /* 0x000fe20000100800 */
[----:B0-----:R-:W0:Y:S01]  /*1120*/  LDC R2, c[0x0][0x28c] ;  /* 0x0000a300ff027b82 */ /* 0x001e220000000800 */
[----:B------:R-:W-:Y:S01]  /*1130*/  UMOV UR24, UR4 ;  /* 0x0000000400187c82 */ /* 0x000fe20008000000 */
[----:B------:R-:W-:Y:S01]  /*1140*/  CS2R R236, SRZ ;  /* 0x0000000000ec7805 */ /* 0x000fe2000001ff00 */
[----:B------:R-:W-:Y:S01]  /*1150*/  STL [R1+0x440], RZ ;  /* 0x000440ff01007387 */ /* 0x000fe20000100800 */
[----:B------:R-:W-:-:S02]  /*1160*/  CS2R R234, SRZ ;  /* 0x0000000000ea7805 */ /* 0x000fc4000001ff00 */
[----:B------:R-:W-:Y:S02]  /*1170*/  CS2R R232, SRZ ;  /* 0x0000000000e87805 */ /* 0x000fe4000001ff00 */
[----:B------:R-:W-:Y:S01]  /*1180*/  CS2R R230, SRZ ;  /* 0x0000000000e67805 */ /* 0x000fe2000001ff00 */
[----:B------:R-:W-:Y:S01]  /*1190*/  STL [R1+0x43c], RZ ;  /* 0x00043cff01007387 */ /* 0x000fe20000100800 */
[----:B------:R-:W-:Y:S02]  /*11a0*/  CS2R R228, SRZ ;  /* 0x0000000000e47805 */ /* 0x000fe4000001ff00 */
[----:B------:R-:W-:Y:S02]  /*11b0*/  CS2R R226, SRZ ;  /* 0x0000000000e27805 */ /* 0x000fe4000001ff00 */
        /* <DEDUP_REMOVED lines=14> */
[----:B0-----:R-:W-:Y:S02]  /*12a0*/  ISETP.GE.AND P0, PT, R2, 0x1, PT ;  /* 0x000000010200780c */ /* 0x001fe40003f06270 */
        /* <DEDUP_REMOVED lines=49> */
[----:B--2---:R-:W-:Y:S01]  /*15c0*/  CS2R R2, SRZ ;  /* 0x0000000000027805 */ /* 0x004fe2000001ff00 */
        /* <DEDUP_REMOVED lines=85> */
[----:B------:R-:W-:-:S03]  /*1b20*/  CS2R R150, SRZ ;  /* 0x0000000000967805 */ /* 0x000fc6000001ff00 */
[----:B------:R-:W-:Y:S04]  /*1b30*/  STL [R1+0x3a0], RZ ;  /* 0x0003a0ff01007387 */ /* 0x000fe80000100800 */
        /* <DEDUP_REMOVED lines=104> */
[----:B------:R-:W-:Y:S04]  /*21c0*/  STL [R1], RZ ;  /* 0x000000ff01007387 */ /* 0x000fe80000100800 */
        /* <DEDUP_REMOVED lines=39> */
[----:B------:R-:W-:Y:S01]  /*2440*/  STL [R1+0xa0], RZ ;  /* 0x0000a0ff01007387 */ /* 0x000fe20000100800 */
[----:B------:R-:W0:Y:S03]  /*2450*/  S2R R0, SR_TID.X ;  /* 0x0000000000007919 */ /* 0x000e260000002100 */
        /* <DEDUP_REMOVED lines=8> */
[----:B0-----:R-:W-:-:S03]  /*24e0*/  LOP3.LUT R0, R0, 0x80, RZ, 0xc0, !PT ;  /* 0x0000008000007812 */ /* 0x001fc600078ec0ff */
[----:B------:R-:W-:Y:S01]  /*24f0*/  STL [R1+0xc4], RZ ;  /* 0x0000c4ff01007387 */ /* 0x000fe20000100800 */
[----:B------:R-:W-:-:S03]  /*2500*/  SHF.R.U32.HI R0, RZ, 0x7, R0 ;  /* 0x00000007ff007819 */ /* 0x000fc60000011600 */
        /* <DEDUP_REMOVED lines=33> */
[----:B------:R-:W0:Y:S04]  /*2720*/  SHFL.IDX PT, R0, R0, RZ, 0x1f ;  /* 0x00001fff00007589 */ /* 0x000e2800000e0000 */
[----:B------:R2:W-:Y:S04]  /*2730*/  STL [R1+0x14c], RZ ;  /* 0x00014cff01007387 */ /* 0x0005e80000100800 */
[----:B------:R2:W-:Y:S04]  /*2740*/  STL [R1+0x150], RZ ;  /* 0x000150ff01007387 */ /* 0x0005e80000100800 */
[----:B------:R2:W-:Y:S04]  /*2750*/  STL [R1+0x154], RZ ;  /* 0x000154ff01007387 */ /* 0x0005e80000100800 */
[----:B------:R2:W-:Y:S04]  /*2760*/  STL [R1+0x158], RZ ;  /* 0x000158ff01007387 */ /* 0x0005e80000100800 */
[----:B------:R2:W-:Y:S04]  /*2770*/  STL [R1+0x15c], RZ ;  /* 0x00015cff01007387 */ /* 0x0005e80000100800 */
[----:B------:R2:W-:Y:S01]  /*2780*/  STL [R1+0x160], RZ ;  /* 0x000160ff01007387 */ /* 0x0005e20000100800 */
[----:B0-----:R-:W-:-:S03]  /*2790*/  R2UR UR11, R0 ;  /* 0x00000000000b72ca */ /* 0x001fc600000e0000 */
[----:B------:R2:W-:Y:S04]  /*27a0*/  STL [R1+0x164], RZ ;  /* 0x000164ff01007387 */ /* 0x0005e80000100800 */
[----:B------:R2:W-:Y:S04]  /*27b0*/  STL [R1+0x168], RZ ;  /* 0x000168ff01007387 */ /* 0x0005e80000100800 */
[----:B------:R2:W-:Y:S02]  /*27c0*/  STL [R1+0x16c], RZ ;  /* 0x00016cff01007387 */ /* 0x0005e40000100800 */
[----:B------:R-:W-:-:S02]  /*27d0*/  ULEA.HI UR12, UR11, UR11, URZ, 0x1 ;  /* 0x0000000b0b0c7291 */ /* 0x000fc4000f8f083f */
[----:B------:R2:W-:Y:S02]  /*27e0*/  STL [R1+0x170], RZ ;  /* 0x000170ff01007387 */ /* 0x0005e40000100800 */
[----:B------:R-:W-:Y:S02]  /*27f0*/  ULOP3.LUT UR16, UR12, 0x7fffe, URZ, 0xc0, !UPT ;  /* 0x0007fffe0c107892 */ /* 0x000fe4000f8ec03f */
[----:B------:R2:W-:Y:S01]  /*2800*/  STL [R1+0x174], RZ ;  /* 0x000174ff01007387 */ /* 0x0005e20000100800 */
[----:B-1----:R-:W-:Y:S02]  /*2810*/  ULEA UR12, UR18, UR17, 0x18 ;  /* 0x00000011120c7291 */ /* 0x002fe4000f8ec03f */
[----:B------:R-:W-:Y:S01]  /*2820*/  UIADD3 UR16, UR11, -UR16, URZ ;  /* 0x800000100b107290 */ /* 0x000fe2000fffe03f */
[----:B------:R2:W-:Y:S03]  /*2830*/  STL [R1+0x178], RZ ;  /* 0x000178ff01007387 */ /* 0x0005e60000100800 */
[----:B------:R-:W-:Y:S01]  /*2840*/  ULEA UR16, UR16, UR12, 0xd ;  /* 0x0000000c10107291 */ /* 0x000fe2000f8e683f */
[----:B------:R2:W-:Y:S03]  /*2850*/  STL [R1+0x17c], RZ ;  /* 0x00017cff01007387 */ /* 0x0005e60000100800 */
[----:B------:R-:W-:Y:S01]  /*2860*/  UIADD3 UR16, UR16, 0x180, URZ ;  /* 0x0000018010107890 */ /* 0x000fe2000fffe03f */
[----:B------:R2:W-:Y:S03]  /*2870*/  STL [R1+0x180], RZ ;  /* 0x000180ff01007387 */ /* 0x0005e60000100800 */
[----:B------:R-:W-:Y:S01]  /*2880*/  USHF.R.U32.HI UR11, URZ, 0x4, UR16 ;  /* 0x000000043f0b7899 */ /* 0x000fe20008011610 */
[----:B------:R2:W-:Y:S03]  /*2890*/  STL [R1+0x184], RZ ;  /* 0x000184ff01007387 */ /* 0x0005e60000100800 */
[----:B------:R-:W-:Y:S01]  /*28a0*/  ULOP3.LUT UR11, UR11, 0x3fff, URZ, 0xc0, !UPT ;  /* 0x00003fff0b0b7892 */ /* 0x000fe2000f8ec03f */
[----:B------:R2:W-:Y:S04]  /*28b0*/  STL [R1+0x188], RZ ;  /* 0x000188ff01007387 */ /* 0x0005e80000100800 */
        /* <DEDUP_REMOVED lines=28> */
[----:B------:R2:W-:Y:S01]  /*2a80*/  STL [R1+0x1fc], RZ ;  /* 0x0001fcff01007387 */ /* 0x0005e20000100800 */
[----:B------:R-:W-:Y:S05]  /*2a90*/  @!P0 BRA `(.L_x_13) ;  /* 0x0000006000a88947 */ /* 0x000fea0003800000 */
[----:B------:R-:W-:-:S06]  /*2aa0*/  UISETP.NE.AND UP0, UPT, UR22, 0x3, UPT ;  /* 0x000000031600788c */ /* 0x000fcc000bf05270 */
[----:B------:R-:W-:-:S13]  /*2ab0*/  PLOP3.LUT P1, PT, PT, PT, UP0, 0x80, 0x0 ;  /* 0x000000000000781c */ /* 0x000fda0003f2f008 */
[----:B------:R-:W-:Y:S05]  /*2ac0*/  @!P1 BRA `(.L_x_14) ;  /* 0x0000000000049947 */ /* 0x000fea0003800000 */
[----:B------:R-:W-:Y:S01]  /*2ad0*/  BPT.TRAP 0x1 ;  /* 0x000000040000795c */ /* 0x000fe20000300000 */
.L_x_14:
[----:B------:R-:W-:Y:S01]  /*2ae0*/  ULEA UR6, UR5, UR12, 0x3 ;  /* 0x0000000c05067291 */ /* 0x000fe2000f8e183f */
[----:B------:R-:W-:-:S05]  /*2af0*/  IMAD.U32 R0, RZ, RZ, UR4 ;  /* 0x00000004ff007e24 */ /* 0x000fca000f8e00ff */
[----:B------:R-:W-:-:S04]  /*2b00*/  SHF.L.U32 R0, R0, 0x1f, RZ ;  /* 0x0000001f00007819 */ /* 0x000fc800000006ff */
[----:B------:R0:W1:Y:S01]  /*2b10*/  SYNCS.PHASECHK.TRANS64.TRYWAIT P0, [UR6], R0 ;  /* 0x00000000ff0075a7 */ /* 0x0000620008000146 */
[----:B------:R-:W-:Y:S05]  /*2b20*/  @!P1 BRA `(.L_x_15) ;  /* 0x0000000000049947 */ /* 0x000fea0003800000 */
[----:B------:R-:W-:Y:S01]  /*2b30*/  BPT.TRAP 0x1 ;  /* 0x000000040000795c */ /* 0x000fe20000300000 */
.L_x_15:
[----:B-1----:R-:W-:Y:S05]  /*2b40*/  @P0 BRA `(.L_x_16) ;  /* 0x0000000000080947 */ /* 0x002fea0003800000 */
[----:B------:R-:W1:Y:S02]  /*2b50*/  SYNCS.PHASECHK.TRANS64.TRYWAIT P0, [UR6], R0 ;  /* 0x00000000ff0075a7 */ /* 0x000e640008000146 */
[----:B-1----:R-:W-:Y:S05]  /*2b60*/  @!P0 BRA `(.L_x_17) ;  /* 0x0000026c00fc8947 */ /* 0x002fea0003800000 */
.L_x_16:
[----:B------:R-:W-:Y:S01]  /*2b70*/  UIADD3 UR6, UR12, 0x38180, URZ ;  /* 0x000381800c067890 */ /* 0x000fe2000fffe03f */
[----:B------:R-:W-:Y:S01]  /*2b80*/  WARPGROUP.ARRIVE ;  /* 0x00000000000079c5 */ /* 0x000fe20000000000 */
[----:B------:R-:W-:Y:S02]  /*2b90*/  ULOP3.LUT UR7, UR11, 0x10000, URZ, 0xfc, !UPT ;  /* 0x000100000b077892 */ /* 0x000fe4000f8efc3f */
[----:B------:R-:W-:Y:S02]  /*2ba0*/  USHF.R.U32.HI UR6, URZ, 0x4, UR6 ;  /* 0x000000043f067899 */ /* 0x000fe40008011606 */
[----:B------:R-:W-:Y:S02]  /*2bb0*/  ULEA UR7, UR5, UR7, 0xb ;  /* 0x0000000705077291 */ /* 0x000fe4000f8e583f */
[----:B------:R-:W-:Y:S01]  /*2bc0*/  ULOP3.LUT UR6, UR6, 0x3fff, URZ, 0xc0, !UPT ;  /* 0x00003fff06067892 */ /* 0x000fe2000f8ec03f */
[----:B------:R-:W-:Y:S01]  /*2bd0*/  UMOV UR17, 0x40000040 ;  /* 0x4000004000117882 */ /* 0x000fe20000000000 */
[----:B------:R-:W-:-:S02]  /*2be0*/  UMOV UR19, 0x40000040 ;  /* 0x4000004000137882 */ /* 0x000fc40000000000 */
[----:B------:R-:W-:Y:S01]  /*2bf0*/  ULOP3.LUT UR6, UR6, 0x10000, URZ, 0xfc, !UPT ;  /* 0x0001000006067892 */ /* 0x000fe2000f8efc3f */
[----:B------:R-:W-:-:S03]  /*2c00*/  UMOV UR16, UR7 ;  /* 0x0000000700107c82 */ /* 0x000fc60008000000 */
[----:B------:R-:W-:-:S07]  /*2c10*/  ULEA UR8, UR5, UR6, 0xb ;  /* 0x0000000605087291 */ /* 0x000fce000f8e583f */
[----:B------:R-:W-:Y:S02]  /*2c20*/  UMOV UR18, UR8 ;  /* 0x0000000800127c82 */ /* 0x000fe40008000000 */
[----:B------:R-:W-:Y:S01]  /*2c30*/  QGMMA.64x256x32.F32.E5M2.E5M2 R24, gdesc[UR16], RZ, !UPT, gsb0 ;  /* 0x03e00000101879f3 */ /* 0x000fe2000c0038ff */
[----:B------:R-:W-:Y:S01]  /*2c40*/  UIADD3 UR16, UR7, 0x400, URZ ;  /* 0x0000040007107890 */ /* 0x000fe2000fffe03f */
[----:B------:R-:W-:Y:S01]  /*2c50*/  UMOV UR17, 0x40000040 ;  /* 0x4000004000117882 */ /* 0x000fe20000000000 */
[----:B------:R-:W-:Y:S02]  /*2c60*/  WARPGROUP.DEPBAR.LE gsb0, 0x0 ;  /* 0x00008000000079c5 */ /* 0x000fe40000010000 */
[----:B------:R-:W-:Y:S04]  /*2c70*/  STL.64 [R1], R24 ;  /* 0x0000001801007387 */ /* 0x000fe80000100a00 */
[----:B------:R-:W-:Y:S04]  /*2c80*/  STL.64 [R1+0x8], R26 ;  /* 0x0000081a01007387 */ /* 0x000fe80000100a00 */
        /* <DEDUP_REMOVED lines=61> */
[----:B------:R3:W-:Y:S02]  /*3060*/  STL.64 [R1+0x1f8], R150 ;  /* 0x0001f89601007387 */ /* 0x0007e40000100a00 */
[----:B---3--:R-:W-:-:S06]  /*3070*/  WARPGROUP.ARRIVE ;  /* 0x00000000000079c5 */ /* 0x008fcc0000000000 */
[----:B------:R-:W-:Y:S03]  /*3080*/  QGMMA.64x256x32.F32.E5M2.E5M2 R24, gdesc[UR16], RZ, !UPT, gsb0 ;  /* 0x03e00000101879f3 */ /* 0x000fe6000c0038ff */
[----:B------:R-:W-:Y:S02]  /*3090*/  WARPGROUP.DEPBAR.LE gsb0, 0x0 ;  /* 0x00008000000079c5 */ /* 0x000fe40000010000 */
        /* <DEDUP_REMOVED lines=63> */
[----:B------:R3:W-:Y:S04]  /*3490*/  STL.64 [R1+0x5c8], R24 ;  /* 0x0005c81801007387 */ /* 0x0007e80000100a00 */
[----:B---3--:R-:W3:Y:S04]  /*34a0*/  LDL.LU.64 R24, [R1] ;  /* 0x0000000001187983 */ /* 0x008ee80000300a00 */
[----:B------:R-:W3:Y:S04]  /*34b0*/  LDL.LU.64 R26, [R1+0x8] ;  /* 0x00000800011a7983 */ /* 0x000ee80000300a00 */
        /* <DEDUP_REMOVED lines=61> */
[----:B------:R-:W3:Y:S01]  /*3890*/  LDL.LU.64 R150, [R1+0x1f8] ;  /* 0x0001f80001967983 */ /* 0x000ee20000300a00 */
[----:B------:R-:W-:-:S02]  /*38a0*/  UIADD3 UR16, UR7, 0x2, URZ ;  /* 0x0000000207107890 */ /* 0x000fc4000fffe03f */
[----:B------:R-:W-:Y:S01]  /*38b0*/  UIADD3 UR18, UR8, 0x2, URZ ;  /* 0x0000000208127890 */ /* 0x000fe2000fffe03f */
[----:B------:R-:W-:Y:S01]  /*38c0*/  UMOV UR17, 0x40000040 ;  /* 0x4000004000117882 */ /* 0x000fe20000000000 */
[----:B------:R-:W-:Y:S01]  /*38d0*/  UMOV UR19, 0x40000040 ;  /* 0x4000004000137882 */ /* 0x000fe20000000000 */
[----:B---3--:R-:W-:-:S06]  /*38e0*/  WARPGROUP.ARRIVE ;  /* 0x00000000000079c5 */ /* 0x008fcc0000000000 */
[----:B------:R-:W-:Y:S03]  /*38f0*/  QGMMA.64x256x32.F32.E5M2.E5M2 R24, gdesc[UR16], R24, gsb0 ;  /* 0x03e00000101879f3 */ /* 0x000fe60008003818 */
[----:B------:R-:W-:Y:S02]  /*3900*/  WARPGROUP.DEPBAR.LE gsb0, 0x0 ;  /* 0x00008000000079c5 */ /* 0x000fe40000010000 */
[----:B------:R-:W-:Y:S01]  /*3910*/  STL.64 [R1], R24 ;  /* 0x0000001801007387 */ /* 0x000fe20000100a00 */
[----:B------:R-:W-:Y:S02]  /*3920*/  IMAD.MOV.U32 R2, RZ, RZ, R150 ;  /* 0x000000ffff027224 */ /* 0x000fe400078e0096 */
[----:B01----:R-:W-:Y:S01]  /*3930*/  IMAD.MOV.U32 R0, RZ, RZ, R151 ;  /* 0x000000ffff007224 */ /* 0x003fe200078e0097 */
[----:B------:R-:W-:Y:S01]  /*3940*/  STL.64 [R1+0x8], R26 ;  /* 0x0000081a01007387 */ /* 0x000fe20000100a00 */
[----:B------:R-:W-:-:S02]  /*3950*/  IMAD.MOV.U32 R4, RZ, RZ, R148 ;  /* 0x000000ffff047224 */ /* 0x000fc400078e0094 */
[----:B------:R-:W-:Y:S01]  /*3960*/  IMAD.MOV.U32 R3, RZ, RZ, R149 ;  /* 0x000000ffff037224 */ /* 0x000fe200078e0095 */
[----:B------:R-:W-:Y:S01]  /*3970*/  STL.64 [R1+0x10], R28 ;  /* 0x0000101c01007387 */ /* 0x000fe20000100a00 */
[----:B------:R-:W-:Y:S02]  /*3980*/  IMAD.MOV.U32 R6, RZ, RZ, R146 ;  /* 0x000000ffff067224 */ /* 0x000fe400078e0092 */
[----:B------:R-:W-:Y:S01]  /*3990*/  IMAD.MOV.U32 R5, RZ, RZ, R147 ;  /* 0x000000ffff057224 */ /* 0x000fe200078e0093 */
[----:B------:R-:W-:Y:S01]  /*39a0*/  STL.64 [R1+0x18], R30 ;  /* 0x0000181e01007387 */ /* 0x000fe20000100a00 */
[----:B------:R-:W-:Y:S02]  /*39b0*/  IMAD.MOV.U32 R8, RZ, RZ, R144 ;  /* 0x000000ffff087224 */ /* 0x000fe400078e0090 */
[----:B------:R-:W-:Y:S01]  /*39c0*/  IMAD.MOV.U32 R7, RZ, RZ, R145 ;  /* 0x000000ffff077224 */ /* 0x000fe200078e0091 */
        /* <DEDUP_REMOVED lines=18> */
[----:B------:R0:W-:Y:S01]  /*3af0*/  STL [R1+0x50], R44 ;  /* 0x0000502c01007387 */ /* 0x0001e20000100800 */
[----:B------:R-:W-:-:S02]  /*3b00*/  IMAD.MOV.U32 R22, RZ, RZ, R130 ;  /* 0x000000ffff167224 */ /* 0x000fc400078e0082 */
[----:B------:R-:W-:Y:S01]  /*3b10*/  IMAD.MOV.U32 R21, RZ, RZ, R131 ;  /* 0x000000ffff157224 */ /* 0x000fe200078e0083 */
[----:B------:R-:W3:Y:S01]  /*3b20*/  LDL.LU.64 R150, [R1+0x7c0] ;  /* 0x0007c00001967983 */ /* 0x000ee20000300a00 */
[----:B------:R-:W-:Y:S02]  /*3b30*/  IMAD.MOV.U32 R212, RZ, RZ, R128 ;  /* 0x000000ffffd47224 */ /* 0x000fe400078e0080 */
[----:B------:R-:W-:Y:S01]  /*3b40*/  IMAD.MOV.U32 R23, RZ, RZ, R129 ;  /* 0x000000ffff177224 */ /* 0x000fe200078e0081 */
[----:B------:R-:W3:Y:S01]  /*3b50*/  LDL.LU.64 R148, [R1+0x7b8] ;  /* 0x0007b80001947983 */ /* 0x000ee20000300a00 */
[----:B------:R-:W-:Y:S02]  /*3b60*/  IMAD.MOV.U32 R210, RZ, RZ, R126 ;  /* 0x000000ffffd27224 */ /* 0x000fe400078e007e */
[----:B------:R-:W-:Y:S01]  /*3b70*/  IMAD.MOV.U32 R211, RZ, RZ, R127 ;  /* 0x000000ffffd37224 */ /* 0x000fe200078e007f */
[----:B------:R-:W3:Y:S01]  /*3b80*/  LDL.LU.64 R146, [R1+0x7b0] ;  /* 0x0007b00001927983 */ /* 0x000ee20000300a00 */
        /* <DEDUP_REMOVED lines=120> */
[----:B------:R-:W-:-:S03]  /*4310*/  IMAD.MOV.U32 R235, RZ, RZ, R45 ;  /* 0x000000ffffeb7224 */ /* 0x000fc600078e002d */
        /* <DEDUP_REMOVED lines=10> */
[----:B0-----:R-:W3:Y:S04]  /*43c0*/  LDL.LU.64 R44, [R1+0x618] ;  /* 0x00061800012c7983 */ /* 0x001ee80000300a00 */
        /* <DEDUP_REMOVED lines=10> */
[----:B------:R-:W-:Y:S01]  /*4470*/  UIADD3 UR16, UR7, 0x402, URZ ;  /* 0x0000040207107890 */ /* 0x000fe2000fffe03f */
[----:B------:R-:W-:Y:S01]  /*4480*/  UMOV UR17, 0x40000040 ;  /* 0x4000004000117882 */ /* 0x000fe20000000000 */
[----:B---3--:R-:W-:-:S07]  /*4490*/  WARPGROUP.ARRIVE ;  /* 0x00000000000079c5 */ /* 0x008fce0000000000 */
[----:B------:R-:W-:Y:S03]  /*44a0*/  QGMMA.64x256x32.F32.E5M2.E5M2 R24, gdesc[UR16], R24, gsb0 ;  /* 0x03e00000101879f3 */ /* 0x000fe60008003818 */
        /* <DEDUP_REMOVED lines=23> */
[----:B0-----:R-:W3:Y:S04]  /*4620*/  LDL.LU R108, [R1] ;  /* 0x00000000016c7983 */ /* 0x001ee80000300800 */
[----:B------:R-:W3:Y:S04]  /*4630*/  LDL.LU R109, [R1+0x4] ;  /* 0x00000400016d7983 */ /* 0x000ee80000300800 */
        /* <DEDUP_REMOVED lines=18> */
[----:B------:R-:W3:Y:S01]  /*4760*/  LDL.LU R128, [R1+0x50] ;  /* 0x0000500001807983 */ /* 0x000ee20000300800 */
[----:B------:R-:W-:-:S02]  /*4770*/  IMAD.MOV.U32 R129, RZ, RZ, R235 ;  /* 0x000000ffff817224 */ /* 0x000fc400078e00eb */
[----:B------:R-:W-:Y:S02]  /*4780*/  IMAD.MOV.U32 R130, RZ, RZ, R234 ;  /* 0x000000ffff827224 */ /* 0x000fe400078e00ea */
[----:B------:R-:W-:Y:S02]  /*4790*/  IMAD.MOV.U32 R131, RZ, RZ, R233 ;  /* 0x000000ffff837224 */ /* 0x000fe400078e00e9 */
[----:B------:R-:W-:Y:S02]  /*47a0*/  IMAD.MOV.U32 R132, RZ, RZ, R232 ;  /* 0x000000ffff847224 */ /* 0x000fe400078e00e8 */
[----:B------:R-:W-:Y:S02]  /*47b0*/  IMAD.MOV.U32 R133, RZ, RZ, R231 ;  /* 0x000000ffff857224 */ /* 0x000fe400078e00e7 */
[----:B------:R-:W-:Y:S02]  /*47c0*/  IMAD.MOV.U32 R134, RZ, RZ, R230 ;  /* 0x000000ffff867224 */ /* 0x000fe400078e00e6 */
        /* <DEDUP_REMOVED lines=39> */
[----:B------:R-:W-:Y:S01]  /*4a40*/  IMAD.MOV.U32 R235, RZ, RZ, R0 ;  /* 0x000000ffffeb7224 */ /* 0x000fe200078e0000 */
[----:B------:R-:W-:Y:S02]  /*4a50*/  UIADD3 UR16, UR7, 0x4, URZ ;  /* 0x0000000407107890 */ /* 0x000fe4000fffe03f */
[----:B------:R-:W-:Y:S01]  /*4a60*/  UIADD3 UR18, UR8, 0x4, URZ ;  /* 0x0000000408127890 */ /* 0x000fe2000fffe03f */
[----:B------:R-:W-:Y:S01]  /*4a70*/  UMOV UR17, 0x40000040 ;  /* 0x4000004000117882 */ /* 0x000fe20000000000 */
[----:B------:R-:W-:Y:S01]  /*4a80*/  UMOV UR19, 0x40000040 ;  /* 0x4000004000137882 */ /* 0x000fe20000000000 */
[----:B---3--:R-:W-:-:S06]  /*4a90*/  WARPGROUP.ARRIVE ;  /* 0x00000000000079c5 */ /* 0x008fcc0000000000 */
[----:B------:R-:W-:Y:S03]  /*4aa0*/  QGMMA.64x256x32.F32.E5M2.E5M2 R108, gdesc[UR16], R108, gsb0 ;  /* 0x03e00000106c79f3 */ /* 0x000fe6000800386c */
        /* <DEDUP_REMOVED lines=183> */
[----:B0-----:R-:W3:Y:S04]  /*5620*/  LDL.LU.64 R108, [R1] ;  /* 0x00000000016c7983 */ /* 0x001ee80000300a00 */
        /* <DEDUP_REMOVED lines=183> */
[----:B------:R-:W-:-:S02]  /*61a0*/  UMOV UR17, 0x40000040 ;  /* 0x4000004000117882 */ /* 0x000fc40000000000 */
[----:B------:R0:W-:Y:S01]  /*61b0*/  STL [R1+0x2d0], RZ ;  /* 0x0002d0ff01007387 */ /* 0x0001e20000100800 */
[----:B------:R-:W-:-:S03]  /*61c0*/  ULDC UR7, c[0x0][0x50c] ;  /* 0x0001430000077ab9 */ /* 0x000fc60000000800 */
        /* <DEDUP_REMOVED lines=37> */
[----:B---3--:R-:W-:-:S06]  /*6420*/  WARPGROUP.ARRIVE ;  /* 0x00000000000079c5 */ /* 0x008fcc0000000000 */
[----:B------:R-:W-:Y:S01]  /*6430*/  QGMMA.64x256x32.F32.E5M2.E5M2 R24, gdesc[UR16], R24, gsb0 ;  /* 0x03e00000101879f3 */ /* 0x000fe20008003818 */
[----:B------:R0:W-:Y:S04]  /*6440*/  STL [R1+0x238], RZ ;  /* 0x000238ff01007387 */ /* 0x0001e80000100800 */
[----:B------:R0:W-:Y:S04]  /*6450*/  STL [R1+0x234], RZ ;  /* 0x000234ff01007387 */ /* 0x0001e80000100800 */
[----:B------:R0:W-:Y:S04]  /*6460*/  STL [R1+0x230], RZ ;  /* 0x000230ff01007387 */ /* 0x0001e80000100800 */
[----:B------:R0:W-:Y:S04]  /*6470*/  STL [R1+0x22c], RZ ;  /* 0x00022cff01007387 */ /* 0x0001e80000100800 */
[----:B------:R0:W-:Y:S04]  /*6480*/  STL [R1+0x228], RZ ;  /* 0x000228ff01007387 */ /* 0x0001e80000100800 */
[----:B------:R0:W-:Y:S01]  /*6490*/  STL [R1+0x224], RZ ;  /* 0x000224ff01007387 */ /* 0x0001e20000100800 */
[----:B------:R-:W-:-:S03]  /*64a0*/  UISETP.NE.AND UP0, UPT, UR7, 0x4, UPT ;  /* 0x000000040700788c */ /* 0x000fc6000bf05270 */
[----:B------:R0:W-:Y:S04]  /*64b0*/  STL [R1+0x220], RZ ;  /* 0x000220ff01007387 */ /* 0x0001e80000100800 */
[----:B------:R0:W-:Y:S04]  /*64c0*/  STL [R1+0x21c], RZ ;  /* 0x00021cff01007387 */ /* 0x0001e80000100800 */
[----:B------:R0:W-:Y:S04]  /*64d0*/  STL [R1+0x218], RZ ;  /* 0x000218ff01007387 */ /* 0x0001e80000100800 */
[----:B------:R0:W-:Y:S01]  /*64e0*/  STL [R1+0x214], RZ ;  /* 0x000214ff01007387 */ /* 0x0001e20000100800 */
[----:B------:R-:W-:-:S03]  /*64f0*/  USEL UR7, URZ, 0x1, UP0 ;  /* 0x000000013f077887 */ /* 0x000fc60008000000 */
[----:B------:R0:W-:Y:S04]  /*6500*/  STL [R1+0x210], RZ ;  /* 0x000210ff01007387 */ /* 0x0001e80000100800 */
[----:B------:R0:W-:Y:S04]  /*6510*/  STL [R1+0x20c], RZ ;  /* 0x00020cff01007387 */ /* 0x0001e80000100800 */
[----:B------:R0:W-:Y:S04]  /*6520*/  STL [R1+0x208], RZ ;  /* 0x000208ff01007387 */ /* 0x0001e80000100800 */
[----:B------:R0:W-:Y:S04]  /*6530*/  STL [R1+0x204], RZ ;  /* 0x000204ff01007387 */ /* 0x0001e80000100800 */
[----:B------:R0:W-:Y:S01]  /*6540*/  STL [R1+0x200], RZ ;  /* 0x000200ff01007387 */ /* 0x0001e20000100800 */
[----:B------:R-:W-:Y:S01]  /*6550*/  ISETP.NE.AND P0, PT, RZ, UR7, PT ;  /* 0x00000007ff007c0c */ /* 0x000fe2000bf05270 */
[----:B------:R-:W-:Y:S01]  /*6560*/  UMOV UR6, 0x4 ;  /* 0x0000000400067882 */ /* 0x000fe20000000000 */
[----:B------:R-:W-:Y:S01]  /*6570*/  IMAD.MOV.U32 R0, RZ, RZ, R235 ;  /* 0x000000ffff007224 */ /* 0x000fe200078e00eb */
[----:B------:R-:W-:-:S02]  /*6580*/  CS2R R236, SRZ ;  /* 0x0000000000ec7805 */ /* 0x000fc4000001ff00 */
[----:B-1----:R-:W-:Y:S02]  /*6590*/  CS2R R234, SRZ ;  /* 0x0000000000ea7805 */ /* 0x002fe4000001ff00 */
[----:B------:R-:W-:Y:S02]  /*65a0*/  CS2R R232, SRZ ;  /* 0x0000000000e87805 */ /* 0x000fe4000001ff00 */
[----:B------:R-:W-:Y:S02]  /*65b0*/  CS2R R230, SRZ ;  /* 0x0000000000e67805 */ /* 0x000fe4000001ff00 */
[----:B------:R-:W-:Y:S02]  /*65c0*/  CS2R R228, SRZ ;  /* 0x0000000000e47805 */ /* 0x000fe4000001ff00 */
[----:B------:R-:W-:Y:S02]  /*65d0*/  CS2R R226, SRZ ;  /* 0x0000000000e27805 */ /* 0x000fe4000001ff00 */
[----:B------:R-:W-:-:S02]  /*65e0*/  CS2R R224, SRZ ;  /* 0x0000000000e07805 */ /* 0x000fc4000001ff00 */
[----:B------:R-:W-:Y:S02]  /*65f0*/  CS2R R222, SRZ ;  /* 0x0000000000de7805 */ /* 0x000fe4000001ff00 */
        /* <DEDUP_REMOVED lines=45> */
[----:B------:R-:W-:Y:S01]  /*68d0*/  CS2R R2, SRZ ;  /* 0x0000000000027805 */ /* 0x000fe2000001ff00 */
[----:B------:R-:W-:Y:S02]  /*68e0*/  WARPGROUP.DEPBAR.LE gsb0, 0x0 ;  /* 0x00008000000079c5 */ /* 0x000fe40000010000 */
[----:B0-----:R-:W-:Y:S05]  /*68f0*/  @!P0 BRA `(.L_x_18) ;  /* 0x0000002000f88947 */ /* 0x001fea0003800000 */
[----:B------:R-:W3:Y:S04]  /*6900*/  LDL R2, [R1] ;  /* 0x0000000001027983 */ /* 0x000ee80000100800 */
[----:B------:R-:W4:Y:S04]  /*6910*/  LDL R3, [R1+0x4] ;  /* 0x0000040001037983 */ /* 0x000f280000100800 */
[----:B------:R-:W5:Y:S04]  /*6920*/  LDL R4, [R1+0x8] ;  /* 0x0000080001047983 */ /* 0x000f680000100800 */
[----:B------:R-:W2:Y:S04]  /*6930*/  LDL R5, [R1+0xc] ;  /* 0x00000c0001057983 */ /* 0x000ea80000100800 */
        /* <DEDUP_REMOVED lines=102> */
[----:B------:R0:W-:Y:S04]  /*6fa0*/  STL [R1+0x4b8], R131 ;  /* 0x0004b88301007387 */ /* 0x0001e80000100800 */
[----:B0-----:R-:W2:Y:S04]  /*6fb0*/  LDL R131, [R1+0x1a8] ;  /* 0x0001a80001837983 */ /* 0x001ea80000100800 */
        /* <DEDUP_REMOVED lines=39> */
[----:B0-----:R-:W2:Y:S01]  /*7230*/  LDL R151, [R1+0x1f8] ;  /* 0x0001f80001977983 */ /* 0x001ea20000100800 */
[----:B------:R-:W-:-:S01]  /*7240*/  FADD R0, RZ, R0 ;  /* 0x00000000ff007221 */ /* 0x000fc20000000000 */
[----:B---3--:R-:W-:Y:S01]  /*7250*/  FADD R2, RZ, R2 ;  /* 0x00000002ff027221 */ /* 0x008fe20000000000 */
[----:B----4-:R-:W-:-:S01]  /*7260*/  FADD R3, RZ, R3 ;  /* 0x00000003ff037221 */ /* 0x010fc20000000000 */
[----:B-----5:R-:W-:Y:S01]  /*7270*/  FADD R4, RZ, R4 ;  /* 0x00000004ff047221 */ /* 0x020fe20000000000 */
[----:B--2---:R-:W-:-:S01]  /*7280*/  FADD R5, RZ, R5 ;  /* 0x00000005ff057221 */ /* 0x004fc20000000000 */
[----:B------:R-:W-:Y:S01]  /*7290*/  FADD R6, RZ, R6 ;  /* 0x00000006ff067221 */ /* 0x000fe20000000000 */
[----:B------:R-:W-:-:S01]  /*72a0*/  FADD R7, RZ, R7 ;  /* 0x00000007ff077221 */ /* 0x000fc20000000000 */
        /* <DEDUP_REMOVED lines=14> */
[----:B------:R-:W2:Y:S01]  /*7390*/  LDL.LU R131, [R1+0x4b8] ;  /* 0x0004b80001837983 */ /* 0x000ea20000300800 */
        /* <DEDUP_REMOVED lines=13> */
[----:B------:R-:W3:Y:S01]  /*7470*/  LDL.LU R132, [R1+0x4b4] ;  /* 0x0004b40001847983 */ /* 0x000ee20000300800 */
        /* <DEDUP_REMOVED lines=16> */
[----:B------:R0:W-:Y:S01]  /*7580*/  STL [R1+0x200], R133 ;  /* 0x0002008501007387 */ /* 0x0001e20000100800 */
        /* <DEDUP_REMOVED lines=9> */
[----:B0-----:R-:W4:Y:S01]  /*7620*/  LDL.LU R133, [R1+0x4b0] ;  /* 0x0004b00001857983 */ /* 0x001f220000300800 */
[----:B------:R-:W-:-:S01]  /*7630*/  FADD R184, RZ, R184 ;  /* 0x000000b8ffb87221 */ /* 0x000fc20000000000 */
[----:B------:R-:W-:Y:S01]  /*7640*/  FADD R185, RZ, R185 ;  /* 0x000000b9ffb97221 */ /* 0x000fe20000000000 */
[----:B------:R-:W-:-:S01]  /*7650*/  FADD R186, RZ, R186 ;  /* 0x000000baffba7221 */ /* 0x000fc20000000000 */
        /* <DEDUP_REMOVED lines=10> */
[----:B0-----:R-:W5:Y:S01]  /*7700*/  LDL.LU R134, [R1+0x4ac] ;  /* 0x0004ac0001867983 */ /* 0x001f620000300800 */
        /* <DEDUP_REMOVED lines=52> */
[----:B0-----:R-:W5:Y:S04]  /*7a50*/  LDL.LU R138, [R1+0x49c] ;  /* 0x00049c00018a7983 */ /* 0x001f680000300800 */
[----:B------:R0:W-:Y:S01]  /*7a60*/  STL [R1+0x218], R139 ;  /* 0x0002188b01007387 */ /* 0x0001e20000100800 */
[----:B------:R-:W-:-:S03]  /*7a70*/  FADD R140, RZ, R140 ;  /* 0x0000008cff8c7221 */ /* 0x000fc60000000000 */
        /* <DEDUP_REMOVED lines=34> */
[----:B------:R0:W-:Y:S04]  /*7ca0*/  STL [R1+0x248], R151 ;  /* 0x0002489701007387 */ /* 0x0001e80000100800 */
[----:B0-----:R-:W5:Y:S04]  /*7cb0*/  LDL.LU R151, [R1+0x468] ;  /* 0x0004680001977983 */ /* 0x001f680000300800 */
[----:B------:R0:W-:Y:S02]  /*7cc0*/  STL [R1+0x24c], R0 ;  /* 0x00024c0001007387 */ /* 0x0001e40000100800 */
[----:B0-----:R-:W-:-:S05]  /*7cd0*/  FADD R0, RZ, R24 ;  /* 0x00000018ff007221 */ /* 0x001fca0000000000 */
        /* <DEDUP_REMOVED lines=213> */
[----:B--2---:R-:W-:-:S05]  /*8a30*/  FADD R0, RZ, R131 ;  /* 0x00000083ff007221 */ /* 0x004fca0000000000 */
[----:B------:R3:W-:Y:S02]  /*8a40*/  STL [R1+0x3fc], R0 ;  /* 0x0003fc0001007387 */ /* 0x0007e40000100800 */
[----:B---3--:R-:W-:-:S05]  /*8a50*/  FADD R0, RZ, R132 ;  /* 0x00000084ff007221 */ /* 0x008fca0000000000 */
[----:B------:R4:W-:Y:S02]  /*8a60*/  STL [R1+0x400], R0 ;  /* 0x0004000001007387 */ /* 0x0009e40000100800 */
[----:B----4-:R-:W-:-:S05]  /*8a70*/  FADD R0, RZ, R133 ;  /* 0x00000085ff007221 */ /* 0x010fca0000000000 */
[----:B------:R5:W-:Y:S02]  /*8a80*/  STL [R1+0x404], R0 ;  /* 0x0004040001007387 */ /* 0x000be40000100800 */
[----:B-----5:R-:W-:-:S05]  /*8a90*/  FADD R0, RZ, R134 ;  /* 0x00000086ff007221 */ /* 0x020fca0000000000 */
        /* <DEDUP_REMOVED lines=34> */
[----:B------:R0:W-:Y:S01]  /*8cc0*/  STL [R1+0x44c], R0 ;  /* 0x00044c0001007387 */ /* 0x0001e20000100800 */
[----:B------:R-:W-:-:S05]  /*8cd0*/  UMOV UR6, URZ ;  /* 0x0000003f00067c82 */ /* 0x000fca0008000000 */
.L_x_18:
[----:B------:R-:W-:Y:S01]  /*8ce0*/  UIADD3 UR23, UR5, 0x1, URZ ;  /* 0x0000000105177890 */ /* 0x000fe2000fffe03f */
[----:B------:R-:W-:-:S03]  /*8cf0*/  UMOV UR8, 0x1 ;  /* 0x0000000100087882 */ /* 0x000fc60000000000 */
[----:B------:R-:W-:-:S04]  /*8d00*/  UISETP.NE.AND UP0, UPT, UR23, 0x7, UPT ;  /* 0x000000071700788c */ /* 0x000fc8000bf05270 */
[----:B------:R-:W-:Y:S02]  /*8d10*/  USEL UR24, URZ, 0x1, UP0 ;  /* 0x000000013f187887 */ /* 0x000fe40008000000 */
[----:B------:R-:W-:Y:S02]  /*8d20*/  USEL UR23, UR23, URZ, UP0 ;  /* 0x0000003f17177287 */ /* 0x000fe40008000000 */
[----:B------:R-:W-:-:S12]  /*8d30*/  ULOP3.LUT UR24, UR4, UR24, URZ, 0x3c, !UPT ;  /* 0x0000001804187292 */ /* 0x000fd8000f8e3c3f */
.L_x_13:
[----:B------:R-:W-:-:S04]  /*8d40*/  UISETP.LT.AND UP0, UPT, UR10, 0x1, UPT ;  /* 0x000000010a00788c */ /* 0x000fc8000bf01270 */
[----:B------:R-:W-:-:S04]  /*8d50*/  USEL UR16, UR10, 0x1, UP0 ;  /* 0x000000010a107887 */ /* 0x000fc80008000000 */
[----:B------:R-:W-:-:S04]  /*8d60*/  UIADD3 UR26, UR10, -UR16, URZ ;  /* 0x800000100a1a7290 */ /* 0x000fc8000fffe03f */
[----:B------:R-:W-:-:S06]  /*8d70*/  UISETP.GE.AND UP0, UPT, UR26, 0x1, UPT ;  /* 0x000000011a00788c */ /* 0x000fcc000bf06270 */
[----:B------:R-:W-:-:S13]  /*8d80*/  PLOP3.LUT P0, PT, PT, PT, UP0, 0x80, 0x0 ;  /* 0x000000000000781c */ /* 0x000fda0003f0f008 */
[----:B------:R-:W-:Y:S05]  /*8d90*/  @!P0 BRA `(.L_x_19) ;  /* 0x0000008800848947 */ /* 0x000fea0003800000 */
[----:B------:R-:W-:Y:S01]  /*8da0*/  UMOV UR25, UR5 ;  /* 0x0000000500197c82 */ /* 0x000fe20008000000 */
[----:B------:R-:W-:-:S05]  /*8db0*/  ULDC UR27, c[0x0][0x50c] ;  /* 0x00014300001b7ab9 */ /* 0x000fca0000000800 */
.L_x_27:
[----:B------:R-:W-:-:S06]  /*8dc0*/  UISETP.NE.AND UP0, UPT, UR22, 0x3, UPT ;  /* 0x000000031600788c */ /* 0x000fcc000bf05270 */
[----:B------:R-:W-:-:S13]  /*8dd0*/  PLOP3.LUT P1, PT, PT, PT, UP0, 0x80, 0x0 ;  /* 0x000000000000781c */ /* 0x000fda0003f2f008 */
[----:B-----5:R-:W-:Y:S05]  /*8de0*/  @!P1 BRA `(.L_x_20) ;  /* 0x0000000000049947 */ /* 0x020fea0003800000 */
[----:B------:R-:W-:Y:S01]  /*8df0*/  BPT.TRAP 0x1 ;  /* 0x000000040000795c */ /* 0x000fe20000300000 */
.L_x_20:
[----:B------:R-:W1:Y:S01]  /*8e00*/  S2UR UR16, SR_CgaCtaId ;  /* 0x00000000001079c3 */ /* 0x000e620000008800 */
[----:B------:R-:W-:Y:S01]  /*8e10*/  UMOV UR12, 0x400 ;  /* 0x00000400000c7882 */ /* 0x000fe20000000000 */
[----:B0-----:R-:W-:-:S05]  /*8e20*/  IMAD.U32 R0, RZ, RZ, UR24 ;  /* 0x00000018ff007e24 */ /* 0x001fca000f8e00ff */
[----:B------:R-:W-:Y:S01]  /*8e30*/  SHF.L.U32 R0, R0, 0x1f, RZ ;  /* 0x0000001f00007819 */ /* 0x000fe200000006ff */
[----:B-1----:R-:W-:-:S04]  /*8e40*/  ULEA UR12, UR16, UR12, 0x18 ;  /* 0x0000000c100c7291 */ /* 0x002fc8000f8ec03f */
[----:B------:R-:W-:-:S09]  /*8e50*/  ULEA UR16, UR23, UR12, 0x3 ;  /* 0x0000000c17107291 */ /* 0x000fd2000f8e183f */
[----:B------:R0:W1:Y:S01]  /*8e60*/  SYNCS.PHASECHK.TRANS64.TRYWAIT P0, [UR16], R0 ;  /* 0x00000000ff0075a7 */ /* 0x0000620008000150 */
[----:B------:R-:W-:Y:S05]  /*8e70*/  @!P1 BRA `(.L_x_21) ;  /* 0x0000000000049947 */ /* 0x000fea0003800000 */
[----:B------:R-:W-:Y:S01]  /*8e80*/  BPT.TRAP 0x1 ;  /* 0x000000040000795c */ /* 0x000fe20000300000 */
.L_x_21:
[----:B-1----:R-:W-:Y:S05]  /*8e90*/  @P0 BRA `(.L_x_22) ;  /* 0x0000000000080947 */ /* 0x002fea0003800000 */
[----:B------:R-:W1:Y:S02]  /*8ea0*/  SYNCS.PHASECHK.TRANS64.TRYWAIT P0, [UR16], R0 ;  /* 0x00000000ff0075a7 */ /* 0x000e640008000150 */
[----:B-1----:R-:W-:Y:S05]  /*8eb0*/  @!P0 BRA `(.L_x_23) ;  /* 0x0000020c00408947 */ /* 0x002fea0003800000 */
.L_x_22:
        /* <DEDUP_REMOVED lines=64> */
[----:B-1----:R-:W3:Y:S04]  /*92c0*/  LDL.LU.64 R108, [R1] ;  /* 0x00000000016c7983 */ /* 0x002ee80000300a00 */
        /* <DEDUP_REMOVED lines=64> */
[----:B------:R-:W-:Y:S01]  /*96d0*/  UISETP.NE.AND UP0, UPT, UR7, URZ, UPT ;  /* 0x0000003f0700728c */ /* 0x000fe2000bf05270 */
[----:B------:R-:W-:Y:S01]  /*96e0*/  STL [R1+0x8bc], R23 ;  /* 0x0008bc1701007387 */ /* 0x000fe20000100800 */
[----:B------:R-:W-:Y:S02]  /*96f0*/  USHF.R.U32.HI UR16, URZ, 0x4, UR16 ;  /* 0x000000043f107899 */ /* 0x000fe40008011610 */
[----:B------:R-:W-:Y:S01]  /*9700*/  USEL UR8, UR8, URZ, !UP0 ;  /* 0x0000003f08087287 */ /* 0x000fe2000c000000 */
[----:B------:R-:W-:Y:S01]  /*9710*/  STL [R1+0x8b8], R22 ;  /* 0x0008b81601007387 */ /* 0x000fe20000100800 */
[----:B------:R-:W-:Y:S02]  /*9720*/  ULOP3.LUT UR16, UR16, 0x3fff, URZ, 0xc0, !UPT ;  /* 0x00003fff10107892 */ /* 0x000fe4000f8ec03f */
[----:B------:R-:W-:Y:S01]  /*9730*/  UISETP.NE.U32.AND UP0, UPT, UR8, URZ, UPT ;  /* 0x0000003f0800728c */ /* 0x000fe2000bf05070 */
[----:B------:R-:W-:Y:S01]  /*9740*/  STL [R1+0x8b4], R21 ;  /* 0x0008b41501007387 */ /* 0x000fe20000100800 */
[----:B------:R-:W-:-:S02]  /*9750*/  ULOP3.LUT UR7, UR11, 0x10000, URZ, 0xfc, !UPT ;  /* 0x000100000b077892 */ /* 0x000fc4000f8efc3f */
[----:B------:R-:W-:Y:S01]  /*9760*/  ULOP3.LUT UR8, UR16, 0x10000, URZ, 0xfc, !UPT ;  /* 0x0001000010087892 */ /* 0x000fe2000f8efc3f */
[----:B------:R-:W-:Y:S01]  /*9770*/  STL [R1+0x8b0], R20 ;  /* 0x0008b01401007387 */ /* 0x000fe20000100800 */
[----:B------:R-:W-:Y:S02]  /*9780*/  ULEA UR7, UR23, UR7, 0xb ;  /* 0x0000000717077291 */ /* 0x000fe4000f8e583f */
[----:B------:R-:W-:Y:S01]  /*9790*/  ULEA UR8, UR23, UR8, 0xb ;  /* 0x0000000817087291 */ /* 0x000fe2000f8e583f */
[----:B------:R-:W-:Y:S01]  /*97a0*/  STL [R1+0x8ac], R19 ;  /* 0x0008ac1301007387 */ /* 0x000fe20000100800 */
[----:B------:R-:W-:Y:S01]  /*97b0*/  UMOV UR17, 0x40000040 ;  /* 0x4000004000117882 */ /* 0x000fe20000000000 */
[----:B------:R-:W-:Y:S02]  /*97c0*/  UMOV UR19, 0x40000040 ;  /* 0x4000004000137882 */ /* 0x000fe40000000000 */
[----:B------:R-:W-:Y:S01]  /*97d0*/  UMOV UR16, UR7 ;  /* 0x0000000700107c82 */ /* 0x000fe20008000000 */
[----:B------:R-:W-:Y:S01]  /*97e0*/  STL [R1+0x8a8], R18 ;  /* 0x0008a81201007387 */ /* 0x000fe20000100800 */
[----:B------:R-:W-:-:S03]  /*97f0*/  UMOV UR18, UR8 ;  /* 0x0000000800127c82 */ /* 0x000fc60008000000 */
[----:B------:R-:W-:Y:S04]  /*9800*/  STL [R1+0x8a4], R17 ;  /* 0x0008a41101007387 */ /* 0x000fe80000100800 */
        /* <DEDUP_REMOVED lines=14> */
[----:B-----5:R-:W-:Y:S01]  /*98f0*/  STL [R1+0x868], R2 ;  /* 0x0008680201007387 */ /* 0x020fe20000100800 */
[----:B---3--:R-:W-:-:S06]  /*9900*/  WARPGROUP.ARRIVE ;  /* 0x00000000000079c5 */ /* 0x008fcc0000000000 */
[----:B------:R-:W-:Y:S03]  /*9910*/  QGMMA.64x256x32.F32.E5M2.E5M2 R108, gdesc[UR16], R108, UP0, gsb0 ;  /* 0x03e00000106c79f3 */ /* 0x000fe6000b80386c */
        /* <DEDUP_REMOVED lines=65> */
[----:B-1----:R-:W3:Y:S04]  /*9d30*/  LDL.LU.64 R234, [R1+0xcb8] ;  /* 0x000cb80001ea7983 */ /* 0x002ee80000300a00 */
[----:B------:R-:W4:Y:S04]  /*9d40*/  LDL.LU.64 R232, [R1+0xcb0] ;  /* 0x000cb00001e87983 */ /* 0x000f280000300a00 */
[----:B------:R-:W2:Y:S04]  /*9d50*/  LDL.LU.64 R230, [R1+0xca8] ;  /* 0x000ca80001e67983 */ /* 0x000ea80000300a00 */
        /* <DEDUP_REMOVED lines=60> */
[----:B------:R-:W2:Y:S01]  /*a120*/  LDL.LU.64 R108, [R1+0xac0] ;  /* 0x000ac000016c7983 */ /* 0x000ea20000300a00 */
[----:B------:R-:W-:Y:S01]  /*a130*/  UIADD3 UR16, UR7, 0x400, URZ ;  /* 0x0000040007107890 */ /* 0x000fe2000fffe03f */
[----:B------:R-:W-:-:S02]  /*a140*/  UMOV UR17, 0x40000040 ;  /* 0x4000004000117882 */ /* 0x000fc40000000000 */
[----:B---3--:R-:W-:Y:S04]  /*a150*/  STL.64 [R1+0xab8], R234 ;  /* 0x000ab8ea01007387 */ /* 0x008fe80000100a00 */
[----:B----4-:R-:W-:Y:S04]  /*a160*/  STL.64 [R1+0xab0], R232 ;  /* 0x000ab0e801007387 */ /* 0x010fe80000100a00 */
[----:B--2---:R-:W-:Y:S04]  /*a170*/  STL.64 [R1+0xaa8], R230 ;  /* 0x000aa8e601007387 */ /* 0x004fe80000100a00 */
        /* <DEDUP_REMOVED lines=38> */
[----:B------:R-:W-:Y:S01]  /*a3e0*/  STL.64 [R1+0x970], R152 ;  /* 0x0009709801007387 */ /* 0x000fe20000100a00 */
[----:B------:R-:W-:-:S06]  /*a3f0*/  WARPGROUP.ARRIVE ;  /* 0x00000000000079c5 */ /* 0x000fcc0000000000 */
[----:B------:R-:W-:Y:S03]  /*a400*/  QGMMA.64x256x32.F32.E5M2.E5M2 R24, gdesc[UR16], R24, UP0, gsb0 ;  /* 0x03e00000101879f3 */ /* 0x000fe6000b803818 */
        /* <DEDUP_REMOVED lines=23> */
[----:B-1----:R-:W2:Y:S04]  /*a580*/  LDL.LU.64 R108, [R1] ;  /* 0x00000000016c7983 */ /* 0x002ea80000300a00 */
        /* <DEDUP_REMOVED lines=63> */
[----:B------:R-:W-:-:S02]  /*a980*/  UIADD3 UR16, UR7, 0x2, URZ ;  /* 0x0000000207107890 */ /* 0x000fc4000fffe03f */
[----:B------:R-:W-:Y:S01]  /*a990*/  UIADD3 UR18, UR8, 0x2, URZ ;  /* 0x0000000208127890 */ /* 0x000fe2000fffe03f */
[----:B------:R-:W-:Y:S01]  /*a9a0*/  UMOV UR17, 0x40000040 ;  /* 0x4000004000117882 */ /* 0x000fe20000000000 */
[----:B------:R-:W-:Y:S01]  /*a9b0*/  UMOV UR19, 0x40000040 ;  /* 0x4000004000137882 */ /* 0x000fe20000000000 */
[----:B--2---:R-:W-:-:S06]  /*a9c0*/  WARPGROUP.ARRIVE ;  /* 0x00000000000079c5 */ /* 0x004fcc0000000000 */
[----:B------:R-:W-:Y:S03]  /*a9d0*/  QGMMA.64x256x32.F32.E5M2.E5M2 R108, gdesc[UR16], R108, gsb0 ;  /* 0x03e00000106c79f3 */ /* 0x000fe6000800386c */
[----:B------:R-:W-:Y:S02]  /*a9e0*/  WARPGROUP.DEPBAR.LE gsb0, 0x0 ;  /* 0x00008000000079c5 */ /* 0x000fe40000010000 */
[----:B------:R-:W-:Y:S01]  /*a9f0*/  STL.64 [R1], R108 ;  /* 0x0000006c01007387 */ /* 0x000fe20000100a00 */
[----:B------:R-:W-:Y:S02]  /*aa00*/  IMAD.MOV.U32 R2, RZ, RZ, R234 ;  /* 0x000000ffff027224 */ /* 0x000fe400078e00ea */
[----:B0-----:R-:W-:Y:S01]  /*aa10*/  IMAD.MOV.U32 R0, RZ, RZ, R235 ;  /* 0x000000ffff007224 */ /* 0x001fe200078e00eb */
        /* <DEDUP_REMOVED lines=31> */
[----:B------:R-:W-:-:S03]  /*ac10*/  IMAD.MOV.U32 R23, RZ, RZ, R213 ;  /* 0x000000ffff177224 */ /* 0x000fc600078e00d5 */
        /* <DEDUP_REMOVED lines=40> */
[----:B------:R0:W-:Y:S04]  /*aea0*/  STL [R1+0x1a0], R212 ;  /* 0x0001a0d401007387 */ /* 0x0001e80000100800 */
[----:B------:R-:W2:Y:S04]  /*aeb0*/  LDL.LU.64 R234, [R1+0xab8] ;  /* 0x000ab80001ea7983 */ /* 0x000ea80000300a00 */
[----:B------:R-:W3:Y:S04]  /*aec0*/  LDL.LU.64 R232, [R1+0xab0] ;  /* 0x000ab00001e87983 */ /* 0x000ee80000300a00 */
[----:B------:R-:W4:Y:S04]  /*aed0*/  LDL.LU.64 R230, [R1+0xaa8] ;  /* 0x000aa80001e67983 */ /* 0x000f280000300a00 */
        /* <DEDUP_REMOVED lines=8> */
[----:B0-----:R-:W4:Y:S04]  /*af60*/  LDL.LU.64 R212, [R1+0xa60] ;  /* 0x000a600001d47983 */ /* 0x001f280000300a00 */
        /* <DEDUP_REMOVED lines=51> */
[----:B------:R-:W4:Y:S01]  /*b2a0*/  LDL.LU.64 R108, [R1+0x8c0] ;  /* 0x0008c000016c7983 */ /* 0x000f220000300a00 */
[----:B------:R-:W-:Y:S01]  /*b2b0*/  UIADD3 UR16, UR7, 0x402, URZ ;  /* 0x0000040207107890 */ /* 0x000fe2000fffe03f */
[----:B------:R-:W-:-:S02]  /*b2c0*/  UMOV UR17, 0x40000040 ;  /* 0x4000004000117882 */ /* 0x000fc40000000000 */
[----:B--2---:R-:W-:Y:S04]  /*b2d0*/  STL.64 [R1+0x860], R234 ;  /* 0x000860ea01007387 */ /* 0x004fe80000100a00 */
[----:B---3--:R-:W-:Y:S04]  /*b2e0*/  STL.64 [R1+0x858], R232 ;  /* 0x000858e801007387 */ /* 0x008fe80000100a00 */
[----:B----4-:R-:W-:Y:S04]  /*b2f0*/  STL.64 [R1+0x850], R230 ;  /* 0x000850e601007387 */ /* 0x010fe80000100a00 */
        /* <DEDUP_REMOVED lines=64> */
[----:B0-----:R-:W2:Y:S04]  /*b700*/  LDL.LU R108, [R1] ;  /* 0x00000000016c7983 */ /* 0x001ea80000300800 */
[----:B------:R-:W2:Y:S04]  /*b710*/  LDL.LU R109, [R1+0x4] ;  /* 0x00000400016d7983 */ /* 0x000ea80000300800 */
        /* <DEDUP_REMOVED lines=102> */
[----:B------:R-:W2:Y:S01]  /*bd80*/  LDL.LU R212, [R1+0x1a0] ;  /* 0x0001a00001d47983 */ /* 0x000ea20000300800 */
        /* <DEDUP_REMOVED lines=22> */
[----:B------:R-:W-:Y:S01]  /*bef0*/  IMAD.MOV.U32 R235, RZ, RZ, R0 ;  /* 0x000000ffffeb7224 */ /* 0x000fe200078e0000 */
[----:B------:R-:W-:Y:S01]  /*bf00*/  UIADD3 UR16, UR7, 0x4, URZ ;  /* 0x0000000407107890 */ /* 0x000fe2000fffe03f */
[----:B------:R0:W5:Y:S01]  /*bf10*/  LDL.LU R23, [R1+0x8bc] ;  /* 0x0008bc0001177983 */ /* 0x0001620000300800 */
[----:B------:R-:W-:Y:S01]  /*bf20*/  UIADD3 UR18, UR8, 0x4, URZ ;  /* 0x0000000408127890 */ /* 0x000fe2000fffe03f */
[----:B------:R-:W-:Y:S01]  /*bf30*/  UMOV UR17, 0x40000040 ;  /* 0x4000004000117882 */ /* 0x000fe20000000000 */
[----:B------:R-:W-:Y:S01]  /*bf40*/  UMOV UR19, 0x40000040 ;  /* 0x4000004000137882 */ /* 0x000fe20000000000 */
[----:B------:R0:W5:Y:S04]  /*bf50*/  LDL.LU R22, [R1+0x8b8] ;  /* 0x0008b80001167983 */ /* 0x0001680000300800 */
        /* <DEDUP_REMOVED lines=19> */
[----:B------:R0:W5:Y:S01]  /*c090*/  LDL.LU R2, [R1+0x868] ;  /* 0x0008680001027983 */ /* 0x0001620000300800 */
[----:B--2---:R-:W-:-:S06]  /*c0a0*/  WARPGROUP.ARRIVE ;  /* 0x00000000000079c5 */ /* 0x004fcc0000000000 */
        /* <DEDUP_REMOVED lines=66> */
[----:B-1----:R-:W2:Y:S04]  /*c4d0*/  LDL.LU.64 R234, [R1+0x860] ;  /* 0x0008600001ea7983 */ /* 0x002ea80000300a00 */
        /* <DEDUP_REMOVED lines=268> */
[----:B-1----:R0:W5:Y:S04]  /*d5a0*/  LDL.LU.64 R234, [R1+0x660] ;  /* 0x0006600001ea7983 */ /* 0x0021680000300a00 */
[----:B------:R0:W5:Y:S04]  /*d5b0*/  LDL.LU.64 R232, [R1+0x658] ;  /* 0x0006580001e87983 */ /* 0x0001680000300a00 */
        /* <DEDUP_REMOVED lines=63> */
[----:B------:R-:W-:Y:S01]  /*d9b0*/  UMOV UR17, 0x40000040 ;  /* 0x4000004000117882 */ /* 0x000fe20000000000 */
[----:B------:R-:W-:-:S04]  /*d9c0*/  UIADD3 UR6, UR6, 0x4, URZ ;  /* 0x0000000406067890 */ /* 0x000fc8000fffe03f */
[----:B------:R-:W-:-:S04]  /*d9d0*/  UISETP.NE.AND UP0, UPT, UR6, UR27, UPT ;  /* 0x0000001b0600728c */ /* 0x000fc8000bf05270 */
[----:B------:R-:W-:-:S06]  /*d9e0*/  USEL UR7, URZ, 0x1, UP0 ;  /* 0x000000013f077887 */ /* 0x000fcc0008000000 */
[----:B------:R-:W-:Y:S01]  /*d9f0*/  ISETP.NE.AND P0, PT, RZ, UR7, PT ;  /* 0x00000007ff007c0c */ /* 0x000fe2000bf05270 */
[----:B--2---:R-:W-:-:S06]  /*da00*/  WARPGROUP.ARRIVE ;  /* 0x00000000000079c5 */ /* 0x004fcc0000000000 */
[----:B------:R-:W-:Y:S03]  /*da10*/  QGMMA.64x256x32.F32.E5M2.E5M2 R24, gdesc[UR16], R24, gsb0 ;  /* 0x03e00000101879f3 */ /* 0x000fe60008003818 */
[----:B------:R-:W-:-:S03]  /*da20*/  WARPGROUP.DEPBAR.LE gsb0, 0x0 ;  /* 0x00008000000079c5 */ /* 0x000fc60000010000 */
[----:B0-----:R-:W-:Y:S05]  /*da30*/  @!P0 BRA `(.L_x_24) ;  /* 0x0000003800fc8947 */ /* 0x001fea0003800000 */
[----:B-----5:R0:W-:Y:S04]  /*da40*/  STL [R1+0x690], R225 ;  /* 0x000690e101007387 */ /* 0x0201e80000100800 */
[----:B------:R1:W-:Y:S01]  /*da50*/  STL [R1+0x68c], R226 ;  /* 0x00068ce201007387 */ /* 0x0003e20000100800 */
[----:B0-----:R-:W-:-:S03]  /*da60*/  IMAD.MOV.U32 R225, RZ, RZ, R0 ;  /* 0x000000ffffe17224 */ /* 0x001fc600078e0000 */
[----:B-1----:R-:W2:Y:S04]  /*da70*/  LDL R226, [R1+0x4] ;  /* 0x0000040001e27983 */ /* 0x002ea80000100800 */
[----:B------:R0:W-:Y:S04]  /*da80*/  STL [R1+0x688], R227 ;  /* 0x000688e301007387 */ /* 0x0001e80000100800 */
[----:B0-----:R-:W3:Y:S04]  /*da90*/  LDL R227, [R1+0x8] ;  /* 0x0000080001e37983 */ /* 0x001ee80000100800 */
[----:B------:R0:W-:Y:S04]  /*daa0*/  STL [R1+0x684], R228 ;  /* 0x000684e401007387 */ /* 0x0001e80000100800 */
[----:B0-----:R-:W4:Y:S04]  /*dab0*/  LDL R228, [R1+0xc] ;  /* 0x00000c0001e47983 */ /* 0x001f280000100800 */
        /* <DEDUP_REMOVED lines=211> */
[----:B0-----:R-:W4:Y:S04]  /*e7f0*/  LDL.LU R122, [R1+0x200] ;  /* 0x00020000017a7983 */ /* 0x001f280000300800 */
        /* <DEDUP_REMOVED lines=10> */
[----:B------:R-:W4:Y:S04]  /*e8a0*/  LDL.LU R0, [R1+0x22c] ;  /* 0x00022c0001007983 */ /* 0x000f280000300800 */
        /* <DEDUP_REMOVED lines=37> */
[----:B0-----:R-:W4:Y:S04]  /*eb00*/  LDL.LU R146, [R1+0x210] ;  /* 0x0002100001927983 */ /* 0x001f280000300800 */
[----:B------:R0:W-:Y:S01]  /*eb10*/  STL [R1+0x478], R147 ;  /* 0x0004789301007387 */ /* 0x0001e20000100800 */
[----:B------:R-:W-:-:S03]  /*eb20*/  FADD R2, R225, R2 ;  /* 0x00000002e1027221 */ /* 0x000fc60000000000 */
[----:B0-----:R-:W4:Y:S04]  /*eb30*/  LDL R147, [R1+0x1f8] ;  /* 0x0001f80001937983 */ /* 0x001f280000100800 */
[----:B------:R0:W-:Y:S01]  /*eb40*/  STL [R1+0x474], R148 ;  /* 0x0004749401007387 */ /* 0x0001e20000100800 */
[----:B--2---:R-:W-:-:S01]  /*eb50*/  FADD R3, R226, R3 ;  /* 0x00000003e2037221 */ /* 0x004fc20000000000 */
[----:B---3--:R-:W-:Y:S02]  /*eb60*/  FADD R4, R227, R4 ;  /* 0x00000004e3047221 */ /* 0x008fe40000000000 */
[----:B0-----:R-:W2:Y:S04]  /*eb70*/  LDL R148, [R1+0x1c0] ;  /* 0x0001c00001947983 */ /* 0x001ea80000100800 */
[----:B------:R0:W-:Y:S01]  /*eb80*/  STL [R1+0x470], R149 ;  /* 0x0004709501007387 */ /* 0x0001e20000100800 */
[----:B----4-:R-:W-:-:S01]  /*eb90*/  FADD R5, R228, R5 ;  /* 0x00000005e4057221 */ /* 0x010fc20000000000 */
[----:B------:R-:W-:-:S02]  /*eba0*/  FADD R6, R229, R6 ;  /* 0x00000006e5067221 */ /* 0x000fc40000000000 */
[----:B0-----:R-:W3:Y:S04]  /*ebb0*/  LDL R149, [R1+0x1f4] ;  /* 0x0001f40001957983 */ /* 0x001ee80000100800 */
[----:B------:R0:W-:Y:S01]  /*ebc0*/  STL [R1+0x46c], R150 ;  /* 0x00046c9601007387 */ /* 0x0001e20000100800 */
[----:B------:R-:W-:-:S01]  /*ebd0*/  FADD R7, R230, R7 ;  /* 0x00000007e6077221 */ /* 0x000fc20000000000 */
[----:B------:R-:W-:Y:S02]  /*ebe0*/  FADD R8, R231, R8 ;  /* 0x00000008e7087221 */ /* 0x000fe40000000000 */
[----:B0-----:R-:W4:Y:S04]  /*ebf0*/  LDL.LU R150, [R1+0x20c] ;  /* 0x00020c0001967983 */ /* 0x001f280000300800 */
[----:B------:R0:W-:Y:S01]  /*ec00*/  STL [R1+0x468], R151 ;  /* 0x0004689701007387 */ /* 0x0001e20000100800 */
[----:B------:R-:W-:-:S01]  /*ec10*/  FADD R9, R232, R9 ;  /* 0x00000009e8097221 */ /* 0x000fc20000000000 */
[----:B------:R-:W-:-:S02]  /*ec20*/  FADD R10, R233, R10 ;  /* 0x0000000ae90a7221 */ /* 0x000fc40000000000 */
[----:B0-----:R-:W3:Y:S04]  /*ec30*/  LDL R151, [R1+0x1f0] ;  /* 0x0001f00001977983 */ /* 0x001ee80000100800 */
[----:B------:R-:W2:Y:S04]  /*ec40*/  LDL.LU R225, [R1+0x690] ;  /* 0x0006900001e17983 */ /* 0x000ea80000300800 */
[----:B------:R-:W4:Y:S04]  /*ec50*/  LDL.LU R226, [R1+0x68c] ;  /* 0x00068c0001e27983 */ /* 0x000f280000300800 */
[----:B------:R-:W3:Y:S04]  /*ec60*/  LDL.LU R227, [R1+0x688] ;  /* 0x0006880001e37983 */ /* 0x000ee80000300800 */
[----:B------:R-:W3:Y:S04]  /*ec70*/  LDL.LU R228, [R1+0x684] ;  /* 0x0006840001e47983 */ /* 0x000ee80000300800 */
[----:B------:R-:W3:Y:S01]  /*ec80*/  LDL.LU R229, [R1+0x680] ;  /* 0x0006800001e57983 */ /* 0x000ee20000300800 */
[----:B------:R-:W-:-:S03]  /*ec90*/  FADD R11, R234, R11 ;  /* 0x0000000bea0b7221 */ /* 0x000fc60000000000 */
[----:B------:R-:W3:Y:S01]  /*eca0*/  LDL.LU R230, [R1+0x67c] ;  /* 0x00067c0001e67983 */ /* 0x000ee20000300800 */
[----:B------:R-:W-:-:S03]  /*ecb0*/  FADD R12, R235, R12 ;  /* 0x0000000ceb0c7221 */ /* 0x000fc60000000000 */
[----:B------:R-:W3:Y:S04]  /*ecc0*/  LDL.LU R231, [R1+0x678] ;  /* 0x0006780001e77983 */ /* 0x000ee80000300800 */
[----:B------:R-:W3:Y:S04]  /*ecd0*/  LDL.LU R232, [R1+0x674] ;  /* 0x0006740001e87983 */ /* 0x000ee80000300800 */
[----:B------:R-:W3:Y:S04]  /*ece0*/  LDL.LU R233, [R1+0x670] ;  /* 0x0006700001e97983 */ /* 0x000ee80000300800 */
[----:B------:R-:W3:Y:S04]  /*ecf0*/  LDL.LU R234, [R1+0x66c] ;  /* 0x00066c0001ea7983 */ /* 0x000ee80000300800 */
[----:B------:R-:W3:Y:S01]  /*ed00*/  LDL.LU R235, [R1+0x668] ;  /* 0x0006680001eb7983 */ /* 0x000ee20000300800 */
[----:B------:R-:W-:-:S01]  /*ed10*/  FADD R13, R24, R13 ;  /* 0x0000000d180d7221 */ /* 0x000fc20000000000 */
[----:B------:R-:W-:Y:S01]  /*ed20*/  FADD R14, R25, R14 ;  /* 0x0000000e190e7221 */ /* 0x000fe20000000000 */
[----:B------:R-:W-:-:S01]  /*ed30*/  FADD R15, R26, R15 ;  /* 0x0000000f1a0f7221 */ /* 0x000fc20000000000 */
[----:B------:R-:W3:Y:S01]  /*ed40*/  LDL.LU R24, [R1+0x664] ;  /* 0x0006640001187983 */ /* 0x000ee20000300800 */
[----:B------:R-:W-:-:S01]  /*ed50*/  FADD R16, R27, R16 ;  /* 0x000000101b107221 */ /* 0x000fc20000000000 */
[----:B------:R-:W-:-:S02]  /*ed60*/  FADD R17, R28, R17 ;  /* 0x000000111c117221 */ /* 0x000fc40000000000 */
[----:B------:R-:W3:Y:S01]  /*ed70*/  LDL.LU R25, [R1+0x660] ;  /* 0x0006600001197983 */ /* 0x000ee20000300800 */
[----:B------:R-:W-:-:S03]  /*ed80*/  FADD R18, R29, R18 ;  /* 0x000000121d127221 */ /* 0x000fc60000000000 */
        /* <DEDUP_REMOVED lines=157> */
[----:B--2---:R-:W-:-:S03]  /*f760*/  FADD R225, R108, R225 ;  /* 0x000000e16ce17221 */ /* 0x004fc60000000000 */
[----:B------:R-:W2:Y:S01]  /*f770*/  LDL.LU R105, [R1+0x520] ;  /* 0x0005200001697983 */ /* 0x000ea20000300800 */
[----:B----4-:R-:W-:-:S03]  /*f780*/  FADD R226, R109, R226 ;  /* 0x000000e26de27221 */ /* 0x010fc60000000000 */
[----:B------:R-:W4:Y:S01]  /*f790*/  LDL.LU R106, [R1+0x51c] ;  /* 0x00051c00016a7983 */ /* 0x000f220000300800 */
[----:B---3--:R-:W-:-:S03]  /*f7a0*/  FADD R227, R110, R227 ;  /* 0x000000e36ee37221 */ /* 0x008fc60000000000 */
        /* <DEDUP_REMOVED lines=15> */
[----:B------:R-:W-:-:S01]  /*f8a0*/  FADD R235, R118, R235 ;  /* 0x000000eb76eb7221 */ /* 0x000fc20000000000 */
[----:B------:R-:W-:Y:S02]  /*f8b0*/  FADD R122, R121, R122 ;  /* 0x0000007a797a7221 */ /* 0x000fe40000000000 */
[----:B------:R-:W3:Y:S01]  /*f8c0*/  LDL.LU R115, [R1+0x4f8] ;  /* 0x0004f80001737983 */ /* 0x000ee20000300800 */
[----:B------:R-:W-:-:S03]  /*f8d0*/  FADD R236, R119, R236 ;  /* 0x000000ec77ec7221 */ /* 0x000fc60000000000 */
[----:B------:R-:W3:Y:S01]  /*f8e0*/  LDL.LU R116, [R1+0x4f4] ;  /* 0x0004f40001747983 */ /* 0x000ee20000300800 */
[----:B------:R-:W-:-:S03]  /*f8f0*/  FADD R237, R120, R237 ;  /* 0x000000ed78ed7221 */ /* 0x000fc60000000000 */
[----:B------:R-:W3:Y:S01]  /*f900*/  LDL.LU R117, [R1+0x4f0] ;  /* 0x0004f00001757983 */ /* 0x000ee20000300800 */
[----:B------:R-:W-:-:S03]  /*f910*/  FADD R124, R123, R124 ;  /* 0x0000007c7b7c7221 */ /* 0x000fc60000000000 */
[----:B------:R-:W3:Y:S04]  /*f920*/  LDL.LU R118, [R1+0x4ec] ;  /* 0x0004ec0001767983 */ /* 0x000ee80000300800 */
[----:B------:R-:W3:Y:S01]  /*f930*/  LDL.LU R119, [R1+0x4e8] ;  /* 0x0004e80001777983 */ /* 0x000ee20000300800 */
[----:B------:R-:W-:-:S03]  /*f940*/  FADD R126, R125, R126 ;  /* 0x0000007e7d7e7221 */ /* 0x000fc60000000000 */
[----:B------:R-:W3:Y:S04]  /*f950*/  LDL.LU R120, [R1+0x4e4] ;  /* 0x0004e40001787983 */ /* 0x000ee80000300800 */
[----:B------:R-:W3:Y:S04]  /*f960*/  LDL.LU R121, [R1+0x4e0] ;  /* 0x0004e00001797983 */ /* 0x000ee80000300800 */
[----:B------:R0:W-:Y:S01]  /*f970*/  STL [R1+0x200], R122 ;  /* 0x0002007a01007387 */ /* 0x0001e20000100800 */
[----:B------:R-:W-:-:S01]  /*f980*/  FADD R150, R127, R150 ;  /* 0x000000967f967221 */ /* 0x000fc20000000000 */
[----:B------:R-:W-:Y:S01]  /*f990*/  FADD R146, R148, R146 ;  /* 0x0000009294927221 */ /* 0x000fe20000000000 */
[----:B------:R-:W-:-:S01]  /*f9a0*/  FADD R143, R144, R143 ;  /* 0x0000008f908f7221 */ /* 0x000fc20000000000 */
[----:B------:R-:W-:Y:S01]  /*f9b0*/  FADD R141, R142, R141 ;  /* 0x0000008d8e8d7221 */ /* 0x000fe20000000000 */
[----:B0-----:R-:W3:Y:S04]  /*f9c0*/  LDL.LU R122, [R1+0x4dc] ;  /* 0x0004dc00017a7983 */ /* 0x001ee80000300800 */
[----:B------:R-:W3:Y:S04]  /*f9d0*/  LDL.LU R123, [R1+0x4d8] ;  /* 0x0004d800017b7983 */ /* 0x000ee80000300800 */
[----:B------:R0:W-:Y:S01]  /*f9e0*/  STL [R1+0x204], R124 ;  /* 0x0002047c01007387 */ /* 0x0001e20000100800 */
[----:B------:R-:W-:-:S01]  /*f9f0*/  FADD R139, R140, R139 ;  /* 0x0000008b8c8b7221 */ /* 0x000fc20000000000 */
[----:B------:R-:W-:Y:S01]  /*fa00*/  FADD R137, R138, R137 ;  /* 0x000000898a897221 */ /* 0x000fe20000000000 */
[----:B------:R-:W-:-:S01]  /*fa10*/  FADD R135, R136, R135 ;  /* 0x0000008788877221 */ /* 0x000fc20000000000 */
[----:B0-----:R-:W3:Y:S04]  /*fa20*/  LDL.LU R124, [R1+0x4d4] ;  /* 0x0004d400017c7983 */ /* 0x001ee80000300800 */
[----:B------:R-:W3:Y:S04]  /*fa30*/  LDL.LU R125, [R1+0x4d0] ;  /* 0x0004d000017d7983 */ /* 0x000ee80000300800 */
[----:B------:R0:W-:Y:S01]  /*fa40*/  STL [R1+0x208], R126 ;  /* 0x0002087e01007387 */ /* 0x0001e20000100800 */
[----:B------:R-:W-:-:S01]  /*fa50*/  FADD R131, R133, R131 ;  /* 0x0000008385837221 */ /* 0x000fc20000000000 */
[----:B------:R-:W-:-:S02]  /*fa60*/  FADD R0, R129, R0 ;  /* 0x0000000081007221 */ /* 0x000fc40000000000 */
[----:B0-----:R-:W3:Y:S04]  /*fa70*/  LDL.LU R126, [R1+0x4cc] ;  /* 0x0004cc00017e7983 */ /* 0x001ee80000300800 */
[----:B------:R-:W3:Y:S04]  /*fa80*/  LDL.LU R127, [R1+0x4c8] ;  /* 0x0004c800017f7983 */ /* 0x000ee80000300800 */
[----:B------:R-:W-:Y:S04]  /*fa90*/  STL [R1+0x20c], R150 ;  /* 0x00020c9601007387 */ /* 0x000fe80000100800 */
[----:B------:R-:W-:Y:S04]  /*faa0*/  STL [R1+0x210], R146 ;  /* 0x0002109201007387 */ /* 0x000fe80000100800 */
[----:B------:R-:W-:Y:S04]  /*fab0*/  STL [R1+0x214], R143 ;  /* 0x0002148f01007387 */ /* 0x000fe80000100800 */
[----:B------:R-:W-:Y:S04]  /*fac0*/  STL [R1+0x218], R141 ;  /* 0x0002188d01007387 */ /* 0x000fe80000100800 */
[----:B------:R-:W-:Y:S04]  /*fad0*/  STL [R1+0x21c], R139 ;  /* 0x00021c8b01007387 */ /* 0x000fe80000100800 */
[----:B------:R-:W-:Y:S04]  /*fae0*/  STL [R1+0x220], R137 ;  /* 0x0002208901007387 */ /* 0x000fe80000100800 */
[----:B------:R-:W2:Y:S04]  /*faf0*/  LDL.LU R129, [R1+0x230] ;  /* 0x0002300001817983 */ /* 0x000ea80000300800 */
[----:B------:R-:W-:Y:S04]  /*fb00*/  STL [R1+0x224], R135 ;  /* 0x0002248701007387 */ /* 0x000fe80000100800 */
[----:B------:R0:W-:Y:S04]  /*fb10*/  STL [R1+0x228], R131 ;  /* 0x0002288301007387 */ /* 0x0001e80000100800 */
[----:B0-----:R-:W4:Y:S04]  /*fb20*/  LDL.LU R131, [R1+0x234] ;  /* 0x0002340001837983 */ /* 0x001f280000300800 */
[----:B------:R-:W3:Y:S04]  /*fb30*/  LDL.LU R133, [R1+0x238] ;  /* 0x0002380001857983 */ /* 0x000ee80000300800 */
[----:B------:R0:W-:Y:S04]  /*fb40*/  STL [R1+0x22c], R0 ;  /* 0x00022c0001007387 */ /* 0x0001e80000100800 */
        /* <DEDUP_REMOVED lines=13> */
[----:B0-----:R-:W3:Y:S01]  /*fc20*/  LDL.LU R0, [R1+0x270] ;  /* 0x0002700001007983 */ /* 0x001ee20000300800 */
[----:B--2---:R-:W-:-:S03]  /*fc30*/  FADD R129, R128, R129 ;  /* 0x0000008180817221 */ /* 0x004fc60000000000 */
[----:B------:R-:W2:Y:S04]  /*fc40*/  LDL.LU R128, [R1+0x4c4] ;  /* 0x0004c40001807983 */ /* 0x000ea80000300800 */
[----:B------:R0:W-:Y:S04]  /*fc50*/  STL [R1+0x230], R129 ;  /* 0x0002308101007387 */ /* 0x0001e80000100800 */
[----:B0-----:R-:W2:Y:S01]  /*fc60*/  LDL.LU R129, [R1+0x4c0] ;  /* 0x0004c00001817983 */ /* 0x001ea20000300800 */
[----:B----4-:R-:W-:-:S03]  /*fc70*/  FADD R131, R130, R131 ;  /* 0x0000008382837221 */ /* 0x010fc60000000000 */
[----:B------:R-:W4:Y:S01]  /*fc80*/  LDL.LU R130, [R1+0x4bc] ;  /* 0x0004bc0001827983 */ /* 0x000f220000300800 */
[----:B---3--:R-:W-:-:S03]  /*fc90*/  FADD R133, R132, R133 ;  /* 0x0000008584857221 */ /* 0x008fc60000000000 */
[----:B------:R0:W-:Y:S01]  /*fca0*/  STL [R1+0x234], R131 ;  /* 0x0002348301007387 */ /* 0x0001e20000100800 */
[----:B------:R-:W-:-:S03]  /*fcb0*/  FADD R135, R134, R135 ;  /* 0x0000008786877221 */ /* 0x000fc60000000000 */
[----:B0-----:R-:W3:Y:S01]  /*fcc0*/  LDL.LU R131, [R1+0x4b8] ;  /* 0x0004b80001837983 */ /* 0x001ee20000300800 */
[----:B------:R-:W-:-:S03]  /*fcd0*/  FADD R150, R151, R150 ;  /* 0x0000009697967221 */ /* 0x000fc60000000000 */
[----:B------:R-:W3:Y:S01]  /*fce0*/  LDL.LU R132, [R1+0x4b4] ;  /* 0x0004b40001847983 */ /* 0x000ee20000300800 */
[----:B------:R-:W-:-:S03]  /*fcf0*/  FADD R148, R149, R148 ;  /* 0x0000009495947221 */ /* 0x000fc60000000000 */
[----:B------:R0:W-:Y:S01]  /*fd00*/  STL [R1+0x238], R133 ;  /* 0x0002388501007387 */ /* 0x0001e20000100800 */
[----:B------:R-:W-:-:S01]  /*fd10*/  FADD R146, R147, R146 ;  /* 0x0000009293927221 */ /* 0x000fc20000000000 */
[----:B------:R-:W-:Y:S02]  /*fd20*/  FADD R144, R145, R144 ;  /* 0x0000009091907221 */ /* 0x000fe40000000000 */
[----:B0-----:R-:W3:Y:S01]  /*fd30*/  LDL.LU R133, [R1+0x4b0] ;  /* 0x0004b00001857983 */ /* 0x001ee20000300800 */
[----:B------:R-:W-:-:S03]  /*fd40*/  FADD R143, R24, R143 ;  /* 0x0000008f188f7221 */ /* 0x000fc60000000000 */
[----:B------:R-:W3:Y:S01]  /*fd50*/  LDL.LU R134, [R1+0x4ac] ;  /* 0x0004ac0001867983 */ /* 0x000ee20000300800 */
[----:B------:R-:W-:-:S03]  /*fd60*/  FADD R142, R25, R142 ;  /* 0x0000008e198e7221 */ /* 0x000fc60000000000 */
[----:B------:R0:W-:Y:S01]  /*fd70*/  STL [R1+0x23c], R135 ;  /* 0x00023c8701007387 */ /* 0x0001e20000100800 */
[----:B------:R-:W-:-:S01]  /*fd80*/  FADD R141, R26, R141 ;  /* 0x0000008d1a8d7221 */ /* 0x000fc20000000000 */
[----:B------:R-:W-:Y:S01]  /*fd90*/  FADD R140, R27, R140 ;  /* 0x0000008c1b8c7221 */ /* 0x000fe20000000000 */
[----:B------:R-:W-:-:S01]  /*fda0*/  FADD R139, R28, R139 ;  /* 0x0000008b1c8b7221 */ /* 0x000fc20000000000 */
[----:B0-----:R-:W3:Y:S01]  /*fdb0*/  LDL.LU R135, [R1+0x4a8] ;  /* 0x0004a80001877983 */ /* 0x001ee20000300800 */
[----:B------:R-:W-:-:S03]  /*fdc0*/  FADD R138, R29, R138 ;  /* 0x0000008a1d8a7221 */ /* 0x000fc60000000000 */
[----:B------:R0:W-:Y:S01]  /*fdd0*/  STL [R1+0x240], R150 ;  /* 0x0002409601007387 */ /* 0x0001e20000100800 */
[----:B------:R-:W-:-:S03]  /*fde0*/  FADD R137, R30, R137 ;  /* 0x000000891e897221 */ /* 0x000fc60000000000 */
[----:B------:R1:W-:Y:S01]  /*fdf0*/  STL [R1+0x244], R148 ;  /* 0x0002449401007387 */ /* 0x0003e20000100800 */
[----:B------:R-:W-:-:S03]  /*fe00*/  FADD R136, R31, R136 ;  /* 0x000000881f887221 */ /* 0x000fc60000000000 */
[----:B------:R1:W-:Y:S01]  /*fe10*/  STL [R1+0x248], R146 ;  /* 0x0002489201007387 */ /* 0x0003e20000100800 */
[----:B------:R-:W-:-:S03]  /*fe20*/  FADD R0, R32, R0 ;  /* 0x0000000020007221 */ /* 0x000fc60000000000 */
[----:B------:R1:W-:Y:S04]  /*fe30*/  STL [R1+0x24c], R144 ;  /* 0x00024c9001007387 */ /* 0x0003e80000100800 */
[----:B------:R1:W-:Y:S04]  /*fe40*/  STL [R1+0x250], R143 ;  /* 0x0002508f01007387 */ /* 0x0003e80000100800 */
[----:B------:R1:W-:Y:S04]  /*fe50*/  STL [R1+0x254], R142 ;  /* 0x0002548e01007387 */ /* 0x0003e80000100800 */
[----:B------:R1:W-:Y:S04]  /*fe60*/  STL [R1+0x258], R141 ;  /* 0x0002588d01007387 */ /* 0x0003e80000100800 */
[----:B------:R1:W-:Y:S04]  /*fe70*/  STL [R1+0x25c], R140 ;  /* 0x00025c8c01007387 */ /* 0x0003e80000100800 */
[----:B------:R1:W-:Y:S04]  /*fe80*/  STL [R1+0x260], R139 ;  /* 0x0002608b01007387 */ /* 0x0003e80000100800 */
[----:B------:R1:W-:Y:S04]  /*fe90*/  STL [R1+0x264], R138 ;  /* 0x0002648a01007387 */ /* 0x0003e80000100800 */
[----:B------:R-:W2:Y:S04]  /*fea0*/  LDL.LU R151, [R1+0x274] ;  /* 0x0002740001977983 */ /* 0x000ea80000300800 */
[----:B------:R1:W-:Y:S04]  /*feb0*/  STL [R1+0x268], R137 ;  /* 0x0002688901007387 */ /* 0x0003e80000100800 */
[----:B0-----:R-:W4:Y:S04]  /*fec0*/  LDL.LU R150, [R1+0x278] ;  /* 0x0002780001967983 */ /* 0x001f280000300800 */
[----:B------:R0:W-:Y:S04]  /*fed0*/  STL [R1+0x26c], R136 ;  /* 0x00026c8801007387 */ /* 0x0001e80000100800 */
[----:B------:R-:W3:Y:S04]  /*fee0*/  LDL.LU R149, [R1+0x27c] ;  /* 0x00027c0001957983 */ /* 0x000ee80000300800 */
[----:B------:R0:W-:Y:S04]  /*fef0*/  STL [R1+0x270], R0 ;  /* 0x0002700001007387 */ /* 0x0001e80000100800 */
[----:B-1----:R-:W3:Y:S04]  /*ff00*/  LDL.LU R148, [R1+0x280] ;  /* 0x0002800001947983 */ /* 0x002ee80000300800 */
        /* <DEDUP_REMOVED lines=11> */
[----:B0-----:R-:W3:Y:S04]  /*ffc0*/  LDL.LU R136, [R1+0x2b0] ;  /* 0x0002b00001887983 */ /* 0x001ee80000300800 */
[----:B------:R-:W3:Y:S01]  /*ffd0*/  LDL.LU R0, [R1+0x2b4] ;  /* 0x0002b40001007983 */ /* 0x000ee20000300800 */
[----:B--2---:R-:W-:-:S05]  /*ffe0*/  FADD R151, R33, R151 ;  /* 0x0000009721977221 */ /* 0x004fca0000000000 */
[----:B------:R0:W-:Y:S01]  /*fff0*/  STL [R1+0x274], R151 ;  /* 0x0002749701007387 */ /* 0x0001e20000100800 */
[----:B----4-:R-:W-:-:S05]  /*10000*/  FADD R150, R34, R150 ;  /* 0x0000009622967221 */ /* 0x010fca0000000000 */
[----:B------:R1:W-:Y:S01]  /*10010*/  STL [R1+0x278], R150 ;  /* 0x0002789601007387 */ /* 0x0003e20000100800 */
[----:B---3--:R-:W-:-:S05]  /*10020*/  FADD R149, R35, R149 ;  /* 0x0000009523957221 */ /* 0x008fca0000000000 */
[----:B------:R2:W-:Y:S01]  /*10030*/  STL [R1+0x27c], R149 ;  /* 0x00027c9501007387 */ /* 0x0005e20000100800 */
[----:B------:R-:W-:-:S01]  /*10040*/  FADD R148, R36, R148 ;  /* 0x0000009424947221 */ /* 0x000fc20000000000 */
[----:B------:R-:W-:-:S04]  /*10050*/  FADD R147, R37, R147 ;  /* 0x0000009325937221 */ /* 0x000fc80000000000 */
[----:B------:R3:W-:Y:S01]  /*10060*/  STL [R1+0x280], R148 ;  /* 0x0002809401007387 */ /* 0x0007e20000100800 */
[----:B------:R-:W-:-:S03]  /*10070*/  FADD R146, R38, R146 ;  /* 0x0000009226927221 */ /* 0x000fc60000000000 */
        /* <DEDUP_REMOVED lines=20> */
[----:B0-----:R-:W4:Y:S01]  /*101c0*/  LDL.LU R151, [R1+0x2b8] ;  /* 0x0002b80001977983 */ /* 0x001f220000300800 */
[----:B------:R-:W-:-:S03]  /*101d0*/  FADD R0, R49, R0 ;  /* 0x0000000031007221 */ /* 0x000fc60000000000 */
[----:B------:R0:W-:Y:S04]  /*101e0*/  STL [R1+0x2ac], R137 ;  /* 0x0002ac8901007387 */ /* 0x0001e80000100800 */
[----:B-1----:R-:W4:Y:S04]  /*101f0*/  LDL.LU R150, [R1+0x2bc] ;  /* 0x0002bc0001967983 */ /* 0x002f280000300800 */
[----:B------:R1:W-:Y:S04]  /*10200*/  STL [R1+0x2b0], R136 ;  /* 0x0002b08801007387 */ /* 0x0003e80000100800 */
[----:B--2---:R-:W2:Y:S04]  /*10210*/  LDL.LU R149, [R1+0x2c0] ;  /* 0x0002c00001957983 */ /* 0x004ea80000300800 */
[----:B------:R1:W-:Y:S04]  /*10220*/  STL [R1+0x2b4], R0 ;  /* 0x0002b40001007387 */ /* 0x0003e80000100800 */
[----:B---3--:R-:W3:Y:S04]  /*10230*/  LDL.LU R148, [R1+0x2c4] ;  /* 0x0002c40001947983 */ /* 0x008ee80000300800 */
[----:B----4-:R-:W4:Y:S04]  /*10240*/  LDL.LU R147, [R1+0x2c8] ;  /* 0x0002c80001937983 */ /* 0x010f280000300800 */
[----:B------:R-:W4:Y:S04]  /*10250*/  LDL.LU R146, [R1+0x2cc] ;  /* 0x0002cc0001927983 */ /* 0x000f280000300800 */
        /* <DEDUP_REMOVED lines=8> */
[----:B0-----:R-:W4:Y:S04]  /*102e0*/  LDL.LU R137, [R1+0x2f0] ;  /* 0x0002f00001897983 */ /* 0x001f280000300800 */
[----:B-1----:R-:W4:Y:S04]  /*102f0*/  LDL.LU R136, [R1+0x2f4] ;  /* 0x0002f40001887983 */ /* 0x002f280000300800 */
[----:B------:R-:W4:Y:S01]  /*10300*/  LDL.LU R0, [R1+0x2f8] ;  /* 0x0002f80001007983 */ /* 0x000f220000300800 */
[----:B------:R-:W-:-:S01]  /*10310*/  FADD R151, R50, R151 ;  /* 0x0000009732977221 */ /* 0x000fc20000000000 */
[----:B------:R-:W-:-:S04]  /*10320*/  FADD R150, R51, R150 ;  /* 0x0000009633967221 */ /* 0x000fc80000000000 */
[----:B------:R0:W-:Y:S01]  /*10330*/  STL [R1+0x2b8], R151 ;  /* 0x0002b89701007387 */ /* 0x0001e20000100800 */
[----:B--2---:R-:W-:-:S03]  /*10340*/  FADD R149, R52, R149 ;  /* 0x0000009534957221 */ /* 0x004fc60000000000 */
[----:B------:R1:W-:Y:S01]  /*10350*/  STL [R1+0x2bc], R150 ;  /* 0x0002bc9601007387 */ /* 0x0003e20000100800 */
[----:B---3--:R-:W-:-:S03]  /*10360*/  FADD R148, R53, R148 ;  /* 0x0000009435947221 */ /* 0x008fc60000000000 */
[----:B------:R2:W-:Y:S01]  /*10370*/  STL [R1+0x2c0], R149 ;  /* 0x0002c09501007387 */ /* 0x0005e20000100800 */
[----:B----4-:R-:W-:-:S03]  /*10380*/  FADD R147, R54, R147 ;  /* 0x0000009336937221 */ /* 0x010fc60000000000 */
        /* <DEDUP_REMOVED lines=198> */
[----:B------:R-:W-:Y:S01]  /*10ff0*/  STL [R1+0x3c8], R151 ;  /* 0x0003c89701007387 */ /* 0x000fe20000100800 */
[----:B--2---:R-:W-:-:S03]  /*11000*/  FADD R149, R120, R149 ;  /* 0x0000009578957221 */ /* 0x004fc60000000000 */
[----:B------:R-:W-:Y:S01]  /*11010*/  STL [R1+0x3cc], R150 ;  /* 0x0003cc9601007387 */ /* 0x000fe20000100800 */
[----:B---3--:R-:W-:-:S03]  /*11020*/  FADD R148, R121, R148 ;  /* 0x0000009479947221 */ /* 0x008fc60000000000 */
[----:B------:R-:W-:Y:S01]  /*11030*/  STL [R1+0x3d0], R149 ;  /* 0x0003d09501007387 */ /* 0x000fe20000100800 */
[----:B----4-:R-:W-:-:S03]  /*11040*/  FADD R147, R122, R147 ;  /* 0x000000937a937221 */ /* 0x010fc60000000000 */
[----:B------:R-:W-:Y:S01]  /*11050*/  STL [R1+0x3d4], R148 ;  /* 0x0003d49401007387 */ /* 0x000fe20000100800 */
[----:B------:R-:W-:-:S03]  /*11060*/  FADD R146, R123, R146 ;  /* 0x000000927b927221 */ /* 0x000fc60000000000 */
        /* <DEDUP_REMOVED lines=17> */
[----:B------:R-:W-:-:S01]  /*11180*/  FADD R137, R132, R137 ;  /* 0x0000008984897221 */ /* 0x000fc20000000000 */
[----:B------:R-:W-:Y:S02]  /*11190*/  FADD R136, R133, R136 ;  /* 0x0000008885887221 */ /* 0x000fe40000000000 */
[----:B------:R-:W-:Y:S04]  /*111a0*/  STL [R1+0x3fc], R138 ;  /* 0x0003fc8a01007387 */ /* 0x000fe80000100800 */
[----:B------:R0:W-:Y:S04]  /*111b0*/  STL [R1+0x404], R136 ;  /* 0x0004048801007387 */ /* 0x0001e80000100800 */
[----:B------:R1:W-:Y:S04]  /*111c0*/  STL [R1+0x400], R137 ;  /* 0x0004008901007387 */ /* 0x0003e80000100800 */
[----:B0-----:R-:W2:Y:S01]  /*111d0*/  LDL.LU R136, [R1+0x40c] ;  /* 0x00040c0001887983 */ /* 0x001ea20000300800 */
[----:B------:R-:W-:-:S03]  /*111e0*/  FADD R0, R134, R0 ;  /* 0x0000000086007221 */ /* 0x000fc60000000000 */
[----:B-1----:R-:W3:Y:S04]  /*111f0*/  LDL.LU R137, [R1+0x410] ;  /* 0x0004100001897983 */ /* 0x002ee80000300800 */
[----:B------:R-:W4:Y:S04]  /*11200*/  LDL.LU R138, [R1+0x414] ;  /* 0x00041400018a7983 */ /* 0x000f280000300800 */
[----:B------:R0:W-:Y:S04]  /*11210*/  STL [R1+0x408], R0 ;  /* 0x0004080001007387 */ /* 0x0001e80000100800 */
        /* <DEDUP_REMOVED lines=13> */
[----:B0-----:R-:W4:Y:S01]  /*112f0*/  LDL.LU R0, [R1+0x44c] ;  /* 0x00044c0001007983 */ /* 0x001f220000300800 */
[----:B--2---:R-:W-:-:S05]  /*11300*/  FADD R136, R135, R136 ;  /* 0x0000008887887221 */ /* 0x004fca0000000000 */
[----:B------:R0:W-:Y:S04]  /*11310*/  STL [R1+0x40c], R136 ;  /* 0x00040c8801007387 */ /* 0x0001e80000100800 */
[----:B0-----:R-:W3:Y:S02]  /*11320*/  LDL.LU R136, [R1+0x4a4] ;  /* 0x0004a40001887983 */ /* 0x001ee40000300800 */
[----:B---3--:R-:W-:-:S05]  /*11330*/  FADD R137, R136, R137 ;  /* 0x0000008988897221 */ /* 0x008fca0000000000 */
[----:B------:R0:W-:Y:S04]  /*11340*/  STL [R1+0x410], R137 ;  /* 0x0004108901007387 */ /* 0x0001e80000100800 */
[----:B0-----:R-:W4:Y:S02]  /*11350*/  LDL.LU R137, [R1+0x4a0] ;  /* 0x0004a00001897983 */ /* 0x001f240000300800 */
[----:B----4-:R-:W-:-:S05]  /*11360*/  FADD R138, R137, R138 ;  /* 0x0000008a898a7221 */ /* 0x010fca0000000000 */
[----:B------:R0:W-:Y:S04]  /*11370*/  STL [R1+0x414], R138 ;  /* 0x0004148a01007387 */ /* 0x0001e80000100800 */
[----:B0-----:R-:W2:Y:S02]  /*11380*/  LDL.LU R138, [R1+0x49c] ;  /* 0x00049c00018a7983 */ /* 0x001ea40000300800 */
[----:B--2---:R-:W-:-:S05]  /*11390*/  FADD R139, R138, R139 ;  /* 0x0000008b8a8b7221 */ /* 0x004fca0000000000 */
        /* <DEDUP_REMOVED lines=37> */
[----:B0-----:R-:W2:Y:S01]  /*115f0*/  LDL.LU R151, [R1+0x468] ;  /* 0x0004680001977983 */ /* 0x001ea20000300800 */
[----:B------:R-:W-:Y:S01]  /*11600*/  UMOV UR6, URZ ;  /* 0x0000003f00067c82 */ /* 0x000fe20008000000 */
[----:B--2---:R-:W-:-:S05]  /*11610*/  FADD R0, R0, R151 ;  /* 0x0000009700007221 */ /* 0x004fca0000000000 */
[----:B------:R0:W-:Y:S02]  /*11620*/  STL [R1+0x44c], R0 ;  /* 0x00044c0001007387 */ /* 0x0001e40000100800 */
.L_x_24:
[----:B------:R-:W-:Y:S05]  /*11630*/  @!P1 BRA `(.L_x_25) ;  /* 0x0000000000049947 */ /* 0x000fea0003800000 */
[----:B------:R-:W-:Y:S01]  /*11640*/  BPT.TRAP 0x1 ;  /* 0x000000040000795c */ /* 0x000fe20000300000 */
.L_x_25:
[----:B------:R-:W-:Y:S02]  /*11650*/  UISETP.GT.U32.AND UP0, UPT, UR13, 0x1, UPT ;  /* 0x000000010d00788c */ /* 0x000fe4000bf04070 */
[----:B------:R-:W-:-:S04]  /*11660*/  ULEA UR8, UR25, UR12, 0x3 ;  /* 0x0000000c19087291 */ /* 0x000fc8000f8e183f */
[----:B------:R-:W-:Y:S01]  /*11670*/  UIADD3 UR8, UR8, 0x38, URZ ;  /* 0x0000003808087890 */ /* 0x000fe2000fffe03f */
[----:B------:R-:W-:-:S03]  /*11680*/  PLOP3.LUT P0, PT, PT, PT, UP0, 0x80, 0x0 ;  /* 0x000000000000781c */ /* 0x000fc60003f0f008 */
[----:B------:R-:W-:-:S09]  /*11690*/  UPRMT UR8, URZ, 0x654, UR8 ;  /* 0x000006543f087896 */ /* 0x000fd20008000008 */
[----:B------:R-:W-:Y:S01]  /*116a0*/  SYNCS.ARRIVE.TRANS64.RED.A1T0 RZ, [UR8], RZ ;  /* 0x000000ffffff79a7 */ /* 0x000fe20008100408 */
[----:B------:R-:W-:Y:S05]  /*116b0*/  @P0 BRA `(.L_x_26) ;  /* 0x0000000000040947 */ /* 0x000fea0003800000 */
[----:B------:R-:W-:Y:S01]  /*116c0*/  BPT.TRAP 0x1 ;  /* 0x000000040000795c */ /* 0x000fe20000300000 */
.L_x_26:
[----:B------:R-:W-:Y:S02]  /*116d0*/  UISETP.GT.AND UP2, UPT, UR26, 0x1, UPT ;  /* 0x000000011a00788c */ /* 0x000fe4000bf44270 */
[----:B------:R-:W-:Y:S02]  /*116e0*/  UIADD3 UR23, UR23, 0x1, URZ ;  /* 0x0000000117177890 */ /* 0x000fe4000fffe03f */
[----:B------:R-:W-:Y:S02]  /*116f0*/  UIADD3 UR25, UR25, 0x1, URZ ;  /* 0x0000000119197890 */ /* 0x000fe4000fffe03f */
[----:B------:R-:W-:Y:S01]  /*11700*/  PLOP3.LUT P0, PT, PT, PT, UP2, 0x80, 0x0 ;  /* 0x000000000000781c */ /* 0x000fe20003f0f028 */
[----:B------:R-:W-:Y:S02]  /*11710*/  UISETP.NE.AND UP0, UPT, UR23, 0x7, UPT ;  /* 0x000000071700788c */ /* 0x000fe4000bf05270 */
[----:B------:R-:W-:Y:S02]  /*11720*/  UIADD3 UR16, UR26, -0x1, URZ ;  /* 0xffffffff1a107890 */ /* 0x000fe4000fffe03f */
[----:B------:R-:W-:-:S02]  /*11730*/  USEL UR8, URZ, 0x1, UP0 ;  /* 0x000000013f087887 */ /* 0x000fc40008000000 */
[----:B------:R-:W-:Y:S02]  /*11740*/  UISETP.NE.AND UP1, UPT, UR25, 0x7, UPT ;  /* 0x000000071900788c */ /* 0x000fe4000bf25270 */
[----:B------:R-:W-:Y:S02]  /*11750*/  ULOP3.LUT UR24, UR24, UR8, URZ, 0x3c, !UPT ;  /* 0x0000000818187292 */ /* 0x000fe4000f8e3c3f */
[----:B------:R-:W-:Y:S02]  /*11760*/  USEL UR23, UR23, URZ, UP0 ;  /* 0x0000003f17177287 */ /* 0x000fe40008000000 */
[----:B------:R-:W-:Y:S01]  /*11770*/  USEL UR25, UR25, URZ, UP1 ;  /* 0x0000003f19197287 */ /* 0x000fe20008800000 */
[----:B------:R-:W-:Y:S01]  /*11780*/  UMOV UR8, 0x1 ;  /* 0x0000000100087882 */ /* 0x000fe20000000000 */
[----:B------:R-:W-:Y:S01]  /*11790*/  UMOV UR26, UR16 ;  /* 0x00000010001a7c82 */ /* 0x000fe20008000000 */
[----:B------:R-:W-:Y:S09]  /*117a0*/  @P0 BRA `(.L_x_27) ;  /* 0xffffff7400840947 */ /* 0x000ff2000383ffff */
.L_x_19:
[----:B------:R-:W-:-:S04]  /*117b0*/  UISETP.NE.AND UP0, UPT, UR6, URZ, UPT ;  /* 0x0000003f0600728c */ /* 0x000fc8000bf05270 */
[----:B------:R-:W-:-:S06]  /*117c0*/  USEL UR6, URZ, 0x1, !UP0 ;  /* 0x000000013f067887 */ /* 0x000fcc000c000000 */
[----:B------:R-:W-:-:S13]  /*117d0*/  ISETP.NE.AND P0, PT, RZ, UR6, PT ;  /* 0x00000006ff007c0c */ /* 0x000fda000bf05270 */
[----:B------:R-:W-:Y:S05]  /*117e0*/  @!P0 BRA `(.L_x_28) ;  /* 0x0000003800188947 */ /* 0x000fea0003800000 */
[----:B------:R1:W-:Y:S04]  /*117f0*/  STL [R1+0x620], R41 ;  /* 0x0006202901007387 */ /* 0x0003e80000100800 */
[----:B-1----:R-:W3:Y:S04]  /*11800*/  LDL.LU R41, [R1] ;  /* 0x0000000001297983 */ /* 0x002ee80000300800 */
[----:B------:R1:W-:Y:S04]  /*11810*/  STL [R1+0x61c], R42 ;  /* 0x00061c2a01007387 */ /* 0x0003e80000100800 */
[----:B-1----:R-:W4:Y:S04]  /*11820*/  LDL.LU R42, [R1+0x4] ;  /* 0x00000400012a7983 */ /* 0x002f280000300800 */
[----:B------:R1:W-:Y:S04]  /*11830*/  STL [R1+0x618], R43 ;  /* 0x0006182b01007387 */ /* 0x0003e80000100800 */
[----:B-1----:R-:W2:Y:S04]  /*11840*/  LDL.LU R43, [R1+0x8] ;  /* 0x00000800012b7983 */ /* 0x002ea80000300800 */
        /* <DEDUP_REMOVED lines=146> */
[----:B0-----:R-:W2:Y:S04]  /*12170*/  LDL.LU R0, [R1+0x204] ;  /* 0x0002040001007983 */ /* 0x001ea80000300800 */
[----:B------:R0:W-:Y:S04]  /*12180*/  STL [R1+0x4f0], R117 ;  /* 0x0004f07501007387 */ /* 0x0001e80000100800 */
        /* <DEDUP_REMOVED lines=68> */
[----:B0-----:R-:W2:Y:S01]  /*125d0*/  LDL.LU R151, [R1+0x130] ;  /* 0x0001300001977983 */ /* 0x001ea20000300800 */
[----:B---3-5:R-:W-:Y:S01]  /*125e0*/  FADD R2, R41, R2 ;  /* 0x0000000229027221 */ /* 0x028fe20000000000 */
[----:B----4-:R-:W-:Y:S01]  /*125f0*/  FADD R3, R42, R3 ;  /* 0x000000032a037221 */ /* 0x010fe20000000000 */
[----:B--2---:R-:W-:Y:S01]  /*12600*/  FADD R4, R43, R4 ;  /* 0x000000042b047221 */ /* 0x004fe20000000000 */
[----:B------:R-:W2:Y:S01]  /*12610*/  LDL.LU R41, [R1+0x620] ;  /* 0x0006200001297983 */ /* 0x000ea20000300800 */
[----:B------:R-:W-:Y:S01]  /*12620*/  FADD R5, R44, R5 ;  /* 0x000000052c057221 */ /* 0x000fe20000000000 */
[----:B------:R-:W-:-:S02]  /*12630*/  FADD R6, R45, R6 ;  /* 0x000000062d067221 */ /* 0x000fc40000000000 */
[----:B------:R-:W3:Y:S01]  /*12640*/  LDL.LU R42, [R1+0x61c] ;  /* 0x00061c00012a7983 */ /* 0x000ee20000300800 */
[----:B------:R-:W-:-:S03]  /*12650*/  FADD R7, R46, R7 ;  /* 0x000000072e077221 */ /* 0x000fc60000000000 */
[----:B------:R-:W4:Y:S01]  /*12660*/  LDL.LU R43, [R1+0x618] ;  /* 0x00061800012b7983 */ /* 0x000f220000300800 */
[----:B------:R-:W-:-:S03]  /*12670*/  FADD R8, R47, R8 ;  /* 0x000000082f087221 */ /* 0x000fc60000000000 */
[----:B------:R-:W2:Y:S01]  /*12680*/  LDL.LU R44, [R1+0x614] ;  /* 0x00061400012c7983 */ /* 0x000ea20000300800 */
[----:B------:R-:W-:-:S03]  /*12690*/  FADD R9, R48, R9 ;  /* 0x0000000930097221 */ /* 0x000fc60000000000 */
        /* <DEDUP_REMOVED lines=133> */
[----:B------:R-:W-:Y:S01]  /*12ef0*/  FADD R204, R115, R204 ;  /* 0x000000cc73cc7221 */ /* 0x000fe20000000000 */
[----:B------:R-:W-:Y:S02]  /*12f00*/  FADD R118, R119, R118 ;  /* 0x0000007677767221 */ /* 0x000fe40000000000 */
[----:B------:R-:W2:Y:S01]  /*12f10*/  LDL.LU R112, [R1+0x504] ;  /* 0x0005040001707983 */ /* 0x000ea20000300800 */
[----:B------:R-:W-:-:S03]  /*12f20*/  FADD R205, R116, R205 ;  /* 0x000000cd74cd7221 */ /* 0x000fc60000000000 */
[----:B------:R-:W2:Y:S01]  /*12f30*/  LDL.LU R113, [R1+0x500] ;  /* 0x0005000001717983 */ /* 0x000ea20000300800 */
[----:B------:R-:W-:-:S03]  /*12f40*/  FADD R0, R117, R0 ;  /* 0x0000000075007221 */ /* 0x000fc60000000000 */
[----:B------:R-:W2:Y:S01]  /*12f50*/  LDL.LU R114, [R1+0x4fc] ;  /* 0x0004fc0001727983 */ /* 0x000ea20000300800 */
[----:B------:R-:W-:-:S03]  /*12f60*/  FADD R208, R149, R208 ;  /* 0x000000d095d07221 */ /* 0x000fc60000000000 */
[----:B------:R-:W2:Y:S04]  /*12f70*/  LDL.LU R115, [R1+0x4f8] ;  /* 0x0004f80001737983 */ /* 0x000ea80000300800 */
[----:B------:R-:W2:Y:S01]  /*12f80*/  LDL.LU R116, [R1+0x4f4] ;  /* 0x0004f40001747983 */ /* 0x000ea20000300800 */
[----:B------:R-:W-:Y:S01]  /*12f90*/  FADD R207, R150, R207 ;  /* 0x000000cf96cf7221 */ /* 0x000fe20000000000 */
[----:B------:R-:W-:Y:S01]  /*12fa0*/  FADD R206, R151, R206 ;  /* 0x000000ce97ce7221 */ /* 0x000fe20000000000 */
[----:B------:R-:W-:Y:S01]  /*12fb0*/  FADD R237, R120, R237 ;  /* 0x000000ed78ed7221 */ /* 0x000fe20000000000 */
[----:B------:R-:W3:Y:S01]  /*12fc0*/  LDL.LU R117, [R1+0x1b8] ;  /* 0x0001b80001757983 */ /* 0x000ee20000300800 */
[----:B------:R-:W-:Y:S01]  /*12fd0*/  FADD R236, R121, R236 ;  /* 0x000000ec79ec7221 */ /* 0x000fe20000000000 */
[----:B------:R-:W-:Y:S01]  /*12fe0*/  FADD R235, R122, R235 ;  /* 0x000000eb7aeb7221 */ /* 0x000fe20000000000 */
[----:B------:R-:W-:Y:S01]  /*12ff0*/  FADD R234, R123, R234 ;  /* 0x000000ea7bea7221 */ /* 0x000fe20000000000 */
[----:B------:R-:W3:Y:S01]  /*13000*/  LDL.LU R149, [R1+0x208] ;  /* 0x0002080001957983 */ /* 0x000ee20000300800 */
[----:B------:R-:W-:Y:S01]  /*13010*/  FADD R233, R124, R233 ;  /* 0x000000e97ce97221 */ /* 0x000fe20000000000 */
[----:B------:R-:W-:Y:S01]  /*13020*/  FADD R232, R125, R232 ;  /* 0x000000e87de87221 */ /* 0x000fe20000000000 */
[----:B------:R-:W-:Y:S01]  /*13030*/  FADD R231, R126, R231 ;  /* 0x000000e77ee77221 */ /* 0x000fe20000000000 */
[----:B------:R0:W-:Y:S01]  /*13040*/  STL [R1+0x200], R118 ;  /* 0x0002007601007387 */ /* 0x0001e20000100800 */
[----:B------:R-:W-:Y:S01]  /*13050*/  FADD R230, R127, R230 ;  /* 0x000000e67fe67221 */ /* 0x000fe20000000000 */
        /* <DEDUP_REMOVED lines=8> */
[----:B0-----:R-:W4:Y:S01]  /*130e0*/  LDL.LU R118, [R1+0x1bc] ;  /* 0x0001bc0001767983 */ /* 0x001f220000300800 */
[----:B------:R-:W-:Y:S01]  /*130f0*/  FADD R215, R142, R215 ;  /* 0x000000d78ed77221 */ /* 0x000fe20000000000 */
[----:B------:R-:W-:Y:S01]  /*13100*/  FADD R224, R133, R224 ;  /* 0x000000e085e07221 */ /* 0x000fe20000000000 */
[----:B------:R-:W-:Y:S01]  /*13110*/  FADD R214, R143, R214 ;  /* 0x000000d68fd67221 */ /* 0x000fe20000000000 */
[----:B------:R0:W-:Y:S01]  /*13120*/  STL [R1+0x204], R0 ;  /* 0x0002040001007387 */ /* 0x0001e20000100800 */
[----:B------:R-:W-:Y:S01]  /*13130*/  FADD R223, R134, R223 ;  /* 0x000000df86df7221 */ /* 0x000fe20000000000 */
[----:B------:R-:W-:Y:S01]  /*13140*/  FADD R213, R144, R213 ;  /* 0x000000d590d57221 */ /* 0x000fe20000000000 */
[----:B------:R-:W-:Y:S01]  /*13150*/  FADD R222, R135, R222 ;  /* 0x000000de87de7221 */ /* 0x000fe20000000000 */
[----:B------:R-:W4:Y:S01]  /*13160*/  LDL.LU R150, [R1+0x20c] ;  /* 0x00020c0001967983 */ /* 0x000f220000300800 */
[----:B------:R-:W-:Y:S01]  /*13170*/  FADD R212, R145, R212 ;  /* 0x000000d491d47221 */ /* 0x000fe20000000000 */
[----:B------:R-:W-:Y:S01]  /*13180*/  FADD R221, R136, R221 ;  /* 0x000000dd88dd7221 */ /* 0x000fe20000000000 */
[----:B------:R-:W-:Y:S01]  /*13190*/  FADD R211, R146, R211 ;  /* 0x000000d392d37221 */ /* 0x000fe20000000000 */
[----:B------:R-:W2:Y:S01]  /*131a0*/  LDL.LU R119, [R1+0x1c0] ;  /* 0x0001c00001777983 */ /* 0x000ea20000300800 */
[----:B------:R-:W-:Y:S01]  /*131b0*/  FADD R220, R137, R220 ;  /* 0x000000dc89dc7221 */ /* 0x000fe20000000000 */
[----:B------:R-:W-:Y:S01]  /*131c0*/  FADD R210, R147, R210 ;  /* 0x000000d293d27221 */ /* 0x000fe20000000000 */
[----:B------:R-:W-:Y:S01]  /*131d0*/  FADD R219, R138, R219 ;  /* 0x000000db8adb7221 */ /* 0x000fe20000000000 */
[----:B------:R-:W2:Y:S01]  /*131e0*/  LDL.LU R151, [R1+0x210] ;  /* 0x0002100001977983 */ /* 0x000ea20000300800 */
[----:B------:R-:W-:-:S03]  /*131f0*/  FADD R209, R148, R209 ;  /* 0x000000d194d17221 */ /* 0x000fc60000000000 */
[----:B------:R-:W2:Y:S04]  /*13200*/  LDL.LU R120, [R1+0x1c4] ;  /* 0x0001c40001787983 */ /* 0x000ea80000300800 */
[----:B0-----:R-:W2:Y:S04]  /*13210*/  LDL.LU R0, [R1+0x214] ;  /* 0x0002140001007983 */ /* 0x001ea80000300800 */
        /* <DEDUP_REMOVED lines=28> */
[----:B---3--:R-:W-:-:S03]  /*133e0*/  FADD R149, R117, R149 ;  /* 0x0000009575957221 */ /* 0x008fc60000000000 */
[----:B------:R-:W3:Y:S04]  /*133f0*/  LDL.LU R117, [R1+0x4f0] ;  /* 0x0004f00001757983 */ /* 0x000ee80000300800 */
[----:B------:R0:W-:Y:S04]  /*13400*/  STL [R1+0x208], R149 ;  /* 0x0002089501007387 */ /* 0x0001e80000100800 */
[----:B0-----:R-:W3:Y:S01]  /*13410*/  LDL.LU R149, [R1+0x250] ;  /* 0x0002500001957983 */ /* 0x001ee20000300800 */
[----:B----4-:R-:W-:-:S03]  /*13420*/  FADD R150, R118, R150 ;  /* 0x0000009676967221 */ /* 0x010fc60000000000 */
[----:B------:R-:W4:Y:S04]  /*13430*/  LDL.LU R118, [R1+0x4ec] ;  /* 0x0004ec0001767983 */ /* 0x000f280000300800 */
[----:B------:R0:W-:Y:S01]  /*13440*/  STL [R1+0x20c], R150 ;  /* 0x00020c9601007387 */ /* 0x0001e20000100800 */
[----:B--2---:R-:W-:-:S03]  /*13450*/  FADD R151, R119, R151 ;  /* 0x0000009777977221 */ /* 0x004fc60000000000 */
[----:B0-----:R-:W2:Y:S04]  /*13460*/  LDL.LU R150, [R1+0x254] ;  /* 0x0002540001967983 */ /* 0x001ea80000300800 */
[----:B------:R-:W4:Y:S04]  /*13470*/  LDL.LU R119, [R1+0x4e8] ;  /* 0x0004e80001777983 */ /* 0x000f280000300800 */
[----:B------:R0:W-:Y:S04]  /*13480*/  STL [R1+0x210], R151 ;  /* 0x0002109701007387 */ /* 0x0001e80000100800 */
[----:B0-----:R-:W4:Y:S01]  /*13490*/  LDL.LU R151, [R1+0x258] ;  /* 0x0002580001977983 */ /* 0x001f220000300800 */
[----:B------:R-:W-:Y:S01]  /*134a0*/  FADD R0, R120, R0 ;  /* 0x0000000078007221 */ /* 0x000fe20000000000 */
[----:B------:R-:W-:-:S02]  /*134b0*/  FADD R122, R121, R122 ;  /* 0x0000007a797a7221 */ /* 0x000fc40000000000 */
[----:B------:R-:W4:Y:S01]  /*134c0*/  LDL.LU R120, [R1+0x4e4] ;  /* 0x0004e40001787983 */ /* 0x000f220000300800 */
[----:B------:R-:W-:-:S03]  /*134d0*/  FADD R124, R123, R124 ;  /* 0x0000007c7b7c7221 */ /* 0x000fc60000000000 */
[----:B------:R0:W-:Y:S01]  /*134e0*/  STL [R1+0x214], R0 ;  /* 0x0002140001007387 */ /* 0x0001e20000100800 */
[----:B------:R-:W-:-:S03]  /*134f0*/  FADD R126, R125, R126 ;  /* 0x0000007e7d7e7221 */ /* 0x000fc60000000000 */
[----:B0-----:R-:W4:Y:S04]  /*13500*/  LDL.LU R0, [R1+0x25c] ;  /* 0x00025c0001007983 */ /* 0x001f280000300800 */
[----:B------:R-:W4:Y:S04]  /*13510*/  LDL.LU R121, [R1+0x4e0] ;  /* 0x0004e00001797983 */ /* 0x000f280000300800 */
[----:B------:R0:W-:Y:S01]  /*13520*/  STL [R1+0x218], R122 ;  /* 0x0002187a01007387 */ /* 0x0001e20000100800 */
[----:B------:R-:W-:Y:S01]  /*13530*/  FADD R128, R127, R128 ;  /* 0x000000807f807221 */ /* 0x000fe20000000000 */
[----:B------:R-:W-:-:S02]  /*13540*/  FADD R139, R129, R139 ;  /* 0x0000008b818b7221 */ /* 0x000fc40000000000 */
[----:B0-----:R-:W4:Y:S04]  /*13550*/  LDL.LU R122, [R1+0x4dc] ;  /* 0x0004dc00017a7983 */ /* 0x001f280000300800 */
[----:B------:R-:W4:Y:S04]  /*13560*/  LDL.LU R123, [R1+0x4d8] ;  /* 0x0004d800017b7983 */ /* 0x000f280000300800 */
[----:B------:R0:W-:Y:S01]  /*13570*/  STL [R1+0x21c], R124 ;  /* 0x00021c7c01007387 */ /* 0x0001e20000100800 */
[----:B------:R-:W-:-:S03]  /*13580*/  FADD R140, R130, R140 ;  /* 0x0000008c828c7221 */ /* 0x000fc60000000000 */
        /* <DEDUP_REMOVED lines=34> */
[----:B------:R0:W-:Y:S04]  /*137b0*/  STL [R1+0x240], R145 ;  /* 0x0002409101007387 */ /* 0x0001e80000100800 */
[----:B0-----:R-:W4:Y:S04]  /*137c0*/  LDL.LU R145, [R1+0x278] ;  /* 0x0002780001917983 */ /* 0x001f280000300800 */
[----:B------:R-:W4:Y:S04]  /*137d0*/  LDL.LU R136, [R1+0x4a4] ;  /* 0x0004a40001887983 */ /* 0x000f280000300800 */
[----:B------:R0:W-:Y:S04]  /*137e0*/  STL [R1+0x244], R146 ;  /* 0x0002449201007387 */ /* 0x0001e80000100800 */
[----:B0-----:R-:W4:Y:S04]  /*137f0*/  LDL.LU R146, [R1+0x27c] ;  /* 0x00027c0001927983 */ /* 0x001f280000300800 */
[----:B------:R-:W4:Y:S04]  /*13800*/  LDL.LU R137, [R1+0x4a0] ;  /* 0x0004a00001897983 */ /* 0x000f280000300800 */
[----:B------:R0:W-:Y:S04]  /*13810*/  STL [R1+0x248], R147 ;  /* 0x0002489301007387 */ /* 0x0001e80000100800 */
[----:B0-----:R-:W4:Y:S04]  /*13820*/  LDL.LU R147, [R1+0x280] ;  /* 0x0002800001937983 */ /* 0x001f280000300800 */
[----:B------:R-:W4:Y:S01]  /*13830*/  LDL.LU R138, [R1+0x49c] ;  /* 0x00049c00018a7983 */ /* 0x000f220000300800 */
[----:B---3--:R-:W-:-:S03]  /*13840*/  FADD R149, R24, R149 ;  /* 0x0000009518957221 */ /* 0x008fc60000000000 */
[----:B------:R0:W-:Y:S04]  /*13850*/  STL [R1+0x24c], R148 ;  /* 0x00024c9401007387 */ /* 0x0001e80000100800 */
[----:B0-----:R-:W3:Y:S04]  /*13860*/  LDL.LU R148, [R1+0x284] ;  /* 0x0002840001947983 */ /* 0x001ee80000300800 */
[----:B------:R0:W-:Y:S01]  /*13870*/  STL [R1+0x250], R149 ;  /* 0x0002509501007387 */ /* 0x0001e20000100800 */
[----:B--2---:R-:W-:-:S03]  /*13880*/  FADD R150, R25, R150 ;  /* 0x0000009619967221 */ /* 0x004fc60000000000 */
[----:B0-----:R-:W2:Y:S04]  /*13890*/  LDL.LU R149, [R1+0x288] ;  /* 0x0002880001957983 */ /* 0x001ea80000300800 */
[----:B------:R0:W-:Y:S04]  /*138a0*/  STL [R1+0x254], R150 ;  /* 0x0002549601007387 */ /* 0x0001e80000100800 */
[----:B0-----:R-:W2:Y:S01]  /*138b0*/  LDL.LU R150, [R1+0x28c] ;  /* 0x00028c0001967983 */ /* 0x001ea20000300800 */
[----:B----4-:R-:W-:-:S05]  /*138c0*/  FADD R151, R26, R151 ;  /* 0x000000971a977221 */ /* 0x010fca0000000000 */
[----:B------:R0:W-:Y:S04]  /*138d0*/  STL [R1+0x258], R151 ;  /* 0x0002589701007387 */ /* 0x0001e80000100800 */
[----:B0-----:R-:W4:Y:S01]  /*138e0*/  LDL.LU R151, [R1+0x290] ;  /* 0x0002900001977983 */ /* 0x001f220000300800 */
[----:B------:R-:W-:-:S03]  /*138f0*/  FADD R0, R27, R0 ;  /* 0x000000001b007221 */ /* 0x000fc60000000000 */
[----:B------:R-:W4:Y:S04]  /*13900*/  LDL.LU R27, [R1+0x2c8] ;  /* 0x0002c800011b7983 */ /* 0x000f280000300800 */
[----:B------:R-:W4:Y:S04]  /*13910*/  LDL.LU R26, [R1+0x2cc] ;  /* 0x0002cc00011a7983 */ /* 0x000f280000300800 */
[----:B------:R-:W4:Y:S04]  /*13920*/  LDL.LU R25, [R1+0x2d0] ;  /* 0x0002d00001197983 */ /* 0x000f280000300800 */
[----:B------:R0:W-:Y:S04]  /*13930*/  STL [R1+0x25c], R0 ;  /* 0x00025c0001007387 */ /* 0x0001e80000100800 */
[----:B------:R-:W4:Y:S04]  /*13940*/  LDL.LU R24, [R1+0x2d4] ;  /* 0x0002d40001187983 */ /* 0x000f280000300800 */
[----:B0-----:R-:W4:Y:S01]  /*13950*/  LDL.LU R0, [R1+0x2d8] ;  /* 0x0002d80001007983 */ /* 0x001f220000300800 */
[----:B------:R-:W-:-:S05]  /*13960*/  FADD R139, R28, R139 ;  /* 0x0000008b1c8b7221 */ /* 0x000fca0000000000 */
[----:B------:R0:W-:Y:S04]  /*13970*/  STL [R1+0x260], R139 ;  /* 0x0002608b01007387 */ /* 0x0001e80000100800 */
[----:B0-----:R-:W4:Y:S01]  /*13980*/  LDL.LU R139, [R1+0x498] ;  /* 0x00049800018b7983 */ /* 0x001f220000300800 */
[----:B------:R-:W-:-:S03]  /*13990*/  FADD R140, R29, R140 ;  /* 0x0000008c1d8c7221 */ /* 0x000fc60000000000 */
[----:B------:R-:W4:Y:S04]  /*139a0*/  LDL.LU R28, [R1+0x2c4] ;  /* 0x0002c400011c7983 */ /* 0x000f280000300800 */
        /* <DEDUP_REMOVED lines=30> */
[----:B---3--:R-:W-:-:S03]  /*13b90*/  FADD R148, R37, R148 ;  /* 0x0000009425947221 */ /* 0x008fc60000000000 */
[----:B------:R-:W3:Y:S04]  /*13ba0*/  LDL.LU R36, [R1+0x2a4] ;  /* 0x0002a40001247983 */ /* 0x000ee80000300800 */
[----:B------:R0:W-:Y:S01]  /*13bb0*/  STL [R1+0x284], R148 ;  /* 0x0002849401007387 */ /* 0x0001e20000100800 */
[----:B--2---:R-:W-:-:S03]  /*13bc0*/  FADD R149, R38, R149 ;  /* 0x0000009526957221 */ /* 0x004fc60000000000 */
[----:B0-----:R-:W2:Y:S04]  /*13bd0*/  LDL.LU R148, [R1+0x474] ;  /* 0x0004740001947983 */ /* 0x001ea80000300800 */
[----:B------:R-:W2:Y:S04]  /*13be0*/  LDL.LU R37, [R1+0x2a0] ;  /* 0x0002a00001257983 */ /* 0x000ea80000300800 */
[----:B------:R0:W-:Y:S01]  /*13bf0*/  STL [R1+0x288], R149 ;  /* 0x0002889501007387 */ /* 0x0001e20000100800 */
[----:B------:R-:W-:-:S03]  /*13c00*/  FADD R150, R39, R150 ;  /* 0x0000009627967221 */ /* 0x000fc60000000000 */
[----:B0-----:R-:W2:Y:S04]  /*13c10*/  LDL.LU R149, [R1+0x470] ;  /* 0x0004700001957983 */ /* 0x001ea80000300800 */
[----:B------:R-:W2:Y:S04]  /*13c20*/  LDL.LU R38, [R1+0x29c] ;  /* 0x00029c0001267983 */ /* 0x000ea80000300800 */
[----:B------:R0:W-:Y:S01]  /*13c30*/  STL [R1+0x28c], R150 ;  /* 0x00028c9601007387 */ /* 0x0001e20000100800 */
[----:B----4-:R-:W-:-:S03]  /*13c40*/  FADD R151, R40, R151 ;  /* 0x0000009728977221 */ /* 0x010fc60000000000 */
[----:B0-----:R-:W4:Y:S04]  /*13c50*/  LDL.LU R150, [R1+0x46c] ;  /* 0x00046c0001967983 */ /* 0x001f280000300800 */
[----:B------:R-:W4:Y:S04]  /*13c60*/  LDL.LU R39, [R1+0x298] ;  /* 0x0002980001277983 */ /* 0x000f280000300800 */
[----:B------:R0:W-:Y:S04]  /*13c70*/  STL [R1+0x290], R151 ;  /* 0x0002909701007387 */ /* 0x0001e80000100800 */
[----:B0-----:R-:W4:Y:S04]  /*13c80*/  LDL.LU R151, [R1+0x468] ;  /* 0x0004680001977983 */ /* 0x001f280000300800 */
[----:B------:R-:W4:Y:S01]  /*13c90*/  LDL.LU R40, [R1+0x294] ;  /* 0x0002940001287983 */ /* 0x000f220000300800 */
        /* <DEDUP_REMOVED lines=13> */
[----:B---3--:R-:W-:Y:S01]  /*13d70*/  FADD R36, R45, R36 ;  /* 0x000000242d247221 */ /* 0x008fe20000000000 */
[----:B--2---:R-:W-:Y:S01]  /*13d80*/  FADD R37, R44, R37 ;  /* 0x000000252c257221 */ /* 0x004fe20000000000 */
[----:B------:R-:W-:Y:S01]  /*13d90*/  FADD R38, R43, R38 ;  /* 0x000000262b267221 */ /* 0x000fe20000000000 */
[----:B----4-:R-:W-:Y:S01]  /*13da0*/  FADD R39, R42, R39 ;  /* 0x000000272a277221 */ /* 0x010fe20000000000 */
[----:B------:R-:W-:-:S05]  /*13db0*/  FADD R40, R41, R40 ;  /* 0x0000002829287221 */ /* 0x000fca0000000000 */
[----:B------:R0:W-:Y:S04]  /*13dc0*/  STL [R1+0x294], R40 ;  /* 0x0002942801007387 */ /* 0x0001e80000100800 */
        /* <DEDUP_REMOVED lines=14> */
[----:B------:R-:W4:Y:S04]  /*13eb0*/  LDL.LU R53, [R1+0x2dc] ;  /* 0x0002dc0001357983 */ /* 0x000f280000300800 */
[----:B------:R4:W-:Y:S04]  /*13ec0*/  STL [R1+0x2d0], R25 ;  /* 0x0002d01901007387 */ /* 0x0009e80000100800 */
[----:B------:R-:W4:Y:S04]  /*13ed0*/  LDL.LU R52, [R1+0x2e0] ;  /* 0x0002e00001347983 */ /* 0x000f280000300800 */
[----:B------:R4:W-:Y:S04]  /*13ee0*/  STL [R1+0x2d4], R24 ;  /* 0x0002d41801007387 */ /* 0x0009e80000100800 */
        /* <DEDUP_REMOVED lines=14> */
[----:B--2---:R-:W2:Y:S04]  /*13fd0*/  LDL.LU R38, [R1+0x318] ;  /* 0x0003180001267983 */ /* 0x004ea80000300800 */
        /* <DEDUP_REMOVED lines=14> */
[----:B------:R-:W4:Y:S01]  /*140c0*/  LDL.LU R0, [R1+0x354] ;  /* 0x0003540001007983 */ /* 0x000f220000300800 */
[----:B------:R-:W-:Y:S01]  /*140d0*/  FADD R53, R59, R53 ;  /* 0x000000353b357221 */ /* 0x000fe20000000000 */
        /* <DEDUP_REMOVED lines=242> */
[----:B------:R-:W-:Y:S01]  /*15000*/  FADD R24, R150, R24 ;  /* 0x0000001896187221 */ /* 0x000fe20000000000 */
[----:B------:R-:W-:-:S05]  /*15010*/  FADD R0, R0, R151 ;  /* 0x0000009700007221 */ /* 0x000fca0000000000 */
[----:B------:R1:W-:Y:S04]  /*15020*/  STL [R1+0x44c], R0 ;  /* 0x00044c0001007387 */ /* 0x0003e80000100800 */
[----:B------:R1:W-:Y:S04]  /*15030*/  STL [R1+0x444], R25 ;  /* 0x0004441901007387 */ /* 0x0003e80000100800 */
[----:B------:R1:W-:Y:S02]  /*15040*/  STL [R1+0x448], R24 ;  /* 0x0004481801007387 */ /* 0x0003e40000100800 */
.L_x_28:
[----:B01----:R-:W0:Y:S02]  /*15050*/  LDC R0, c[0x0][0x28c] ;  /* 0x0000a300ff007b82 */ /* 0x003e240000000800 */
[----:B0-----:R-:W-:-:S13]  /*15060*/  ISETP.GE.AND P0, PT, R0, 0x1, PT ;  /* 0x000000010000780c */ /* 0x001fda0003f06270 */
[----:B------:R-:W-:Y:S05]  /*15070*/  @!P0 BRA `(.L_x_29) ;  /* 0x0000000000508947 */ /* 0x000fea0003800000 */
[----:B------:R-:W-:-:S06]  /*15080*/  UISETP.NE.AND UP0, UPT, UR22, 0x3, UPT ;  /* 0x000000031600788c */ /* 0x000fcc000bf05270 */
[----:B------:R-:W-:-:S13]  /*15090*/  PLOP3.LUT P0, PT, PT, PT, UP0, 0x80, 0x0 ;  /* 0x000000000000781c */ /* 0x000fda0003f0f008 */
[----:B------:R-:W-:Y:S05]  /*150a0*/  @!P0 BRA `(.L_x_30) ;  /* 0x0000000000048947 */ /* 0x000fea0003800000 */
[----:B------:R-:W-:Y:S01]  /*150b0*/  BPT.TRAP 0x1 ;  /* 0x000000040000795c */ /* 0x000fe20000300000 */
.L_x_30:
[----:B------:R-:W-:-:S04]  /*150c0*/  UISETP.LT.AND UP0, UPT, UR10, 0x1, UPT ;  /* 0x000000010a00788c */ /* 0x000fc8000bf01270 */
[----:B------:R-:W-:Y:S02]  /*150d0*/  USEL UR8, UR10, 0x1, UP0 ;  /* 0x000000010a087887 */ /* 0x000fe40008000000 */
[----:B------:R-:W-:Y:S02]  /*150e0*/  UISETP.GT.U32.AND UP0, UPT, UR13, 0x1, UPT ;  /* 0x000000010d00788c */ /* 0x000fe4000bf04070 */
[----:B------:R-:W-:-:S04]  /*150f0*/  UIADD3 UR8, UR5, UR10, -UR8 ;  /* 0x0000000a05087290 */ /* 0x000fc8000fffe808 */
[----:B------:R-:W-:Y:S01]  /*15100*/  UIMAD.WIDE.U32 UR6, UR8, 0x24924925, URZ ;  /* 0x24924925080678a5 */ /* 0x000fe2000f8e003f */
[----:B------:R-:W-:-:S03]  /*15110*/  PLOP3.LUT P0, PT, PT, PT, UP0, 0x80, 0x0 ;  /* 0x000000000000781c */ /* 0x000fc60003f0f008 */
[----:B------:R-:W-:-:S04]  /*15120*/  UIADD3 UR6, UR8, -UR7, URZ ;  /* 0x8000000708067290 */ /* 0x000fc8000fffe03f */
[----:B------:R-:W-:-:S04]  /*15130*/  ULEA.HI UR6, UR6, UR7, URZ, 0x1f ;  /* 0x0000000706067291 */ /* 0x000fc8000f8ff83f */
[----:B------:R-:W-:-:S04]  /*15140*/  USHF.R.U32.HI UR6, URZ, 0x2, UR6 ;  /* 0x000000023f067899 */ /* 0x000fc80008011606 */
[----:B------:R-:W-:-:S04]  /*15150*/  UIMAD UR6, UR6, -0x7, UR8 ;  /* 0xfffffff9060678a4 */ /* 0x000fc8000f8e0208 */
[----:B------:R-:W-:-:S04]  /*15160*/  ULEA UR6, UR6, UR12, 0x3 ;  /* 0x0000000c06067291 */ /* 0x000fc8000f8e183f */
[----:B------:R-:W-:-:S04]  /*15170*/  UIADD3 UR6, UR6, 0x38, URZ ;  /* 0x0000003806067890 */ /* 0x000fc8000fffe03f */
[----:B------:R-:W-:-:S09]  /*15180*/  UPRMT UR6, URZ, 0x654, UR6 ;  /* 0x000006543f067896 */ /* 0x000fd20008000006 */
[----:B------:R-:W-:Y:S01]  /*15190*/  SYNCS.ARRIVE.TRANS64.RED.A1T0 RZ, [UR6], RZ ;  /* 0x000000ffffff79a7 */ /* 0x000fe20008100406 */
[----:B------:R-:W-:Y:S05]  /*151a0*/  @P0 BRA `(.L_x_29) ;  /* 0x0000000000040947 */ /* 0x000fea0003800000 */
[----:B------:R-:W-:Y:S01]  /*151b0*/  BPT.TRAP 0x1 ;  /* 0x000000040000795c */ /* 0x000fe20000300000 */
.L_x_29:
[----:B------:R-:W3:Y:S01]  /*151c0*/  LDL.LU R28, [R1+0x45c] ;  /* 0x00045c00011c7983 */ /* 0x000ee20000300800 */
[----:B------:R-:W0:Y:S01]  /*151d0*/  LDC R25, c[0x0][0x288] ;  /* 0x0000a200ff197b82 */ /* 0x000e220000000800 */
[----:B------:R-:W1:Y:S01]  /*151e0*/  S2R R27, SR_TID.X ;  /* 0x00000000001b7919 */ /* 0x000e620000002100 */
[----:B------:R-:W-:Y:S01]  /*151f0*/  UIADD3 UR8, UR10, UR5, URZ ;  /* 0x000000050a087290 */ /* 0x000fe2000fffe03f */
[----:B------:R-:W-:Y:S01]  /*15200*/  ULDC UR6, c[0x0][0x284] ;  /* 0x0000a10000067ab9 */ /* 0x000fe20000000800 */
[----:B------:R-:W4:Y:S02]  /*15210*/  LDL.LU R26, [R1+0x458] ;  /* 0x00045800011a7983 */ /* 0x000f240000300800 */
[----:B------:R-:W-:Y:S01]  /*15220*/  UISETP.GT.U32.AND UP0, UPT, UR8, 0x6, UPT ;  /* 0x000000060800788c */ /* 0x000fe2000bf04070 */
[----:B------:R-:W-:Y:S01]  /*15230*/  IMAD.MOV.U32 R41, RZ, RZ, -0x1 ;  /* 0xffffffffff297424 */ /* 0x000fe200078e00ff */
[----:B------:R-:W-:Y:S02]  /*15240*/  USHF.R.S32.HI UR11, URZ, 0x1f, UR9 ;  /* 0x0000001f3f0b7899 */ /* 0x000fe40008011409 */
[----:B------:R-:W-:-:S02]  /*15250*/  UISETP.LT.U32.AND UP0, UPT, UR10, 0x7, UP0 ;  /* 0x000000070a00788c */ /* 0x000fc40008701070 */
[----:B------:R-:W-:Y:S01]  /*15260*/  UISETP.GE.U32.AND UP1, UPT, UR10, 0x7, UPT ;  /* 0x000000070a00788c */ /* 0x000fe2000bf26070 */
[----:B------:R-:W-:Y:S01]  /*15270*/  ULDC.64 UR16, c[0x0][0x5d0] ;  /* 0x0001740000107ab9 */ /* 0x000fe20000000a00 */
[----:B------:R-:W-:-:S04]  /*15280*/  USEL UR12, URZ, 0x1, !UP0 ;  /* 0x000000013f0c7887 */ /* 0x000fc8000c000000 */
[----:B------:R-:W-:Y:S01]  /*15290*/  ULOP3.LUT UR4, UR4, UR12, URZ, 0x3c, !UPT ;  /* 0x0000000c04047292 */ /* 0x000fe2000f8e3c3f */
[C---:B-1----:R-:W-:Y:S01]  /*152a0*/  LOP3.LUT R24, R27.reuse, 0x3, RZ, 0xc0, !PT ;  /* 0x000000031b187812 */ /* 0x042fe200078ec0ff */
[----:B------:R-:W-:Y:S01]  /*152b0*/  IMAD.SHL.U32 R32, R27, 0x2, RZ ;  /* 0x000000021b207824 */ /* 0x000fe200078e00ff */
[----:B------:R-:W-:-:S03]  /*152c0*/  SHF.R.U32.HI R34, RZ, 0x7, R27 ;  /* 0x00000007ff227819 */ /* 0x000fc6000001161b */
[----:B0-----:R-:W-:Y:S01]  /*152d0*/  IMAD R24, R24, -0x2, R25 ;  /* 0xfffffffe18187824 */ /* 0x001fe200078e0219 */
[----:B------:R-:W-:Y:S02]  /*152e0*/  LOP3.LUT R34, R34, 0x1, RZ, 0xc0, !PT ;  /* 0x0000000122227812 */ /* 0x000fe400078ec0ff */
[----:B------:R-:W-:-:S03]  /*152f0*/  LOP3.LUT R32, R32, 0x6, RZ, 0xc0, !PT ;  /* 0x0000000620207812 */ /* 0x000fc600078ec0ff */
[----:B------:R-:W-:Y:S02]  /*15300*/  IMAD.SHL.U32 R35, R34, 0x40, RZ ;  /* 0x0000004022237824 */ /* 0x000fe400078e00ff */
[----:B---3--:R-:W-:-:S04]  /*15310*/  IMAD.WIDE R36, R28, 0x100, RZ ;  /* 0x000001001c247825 */ /* 0x008fc800078e02ff */
[----:B----4-:R-:W-:Y:S01]  /*15320*/  IMAD.SHL.U32 R0, R26, 0x100, RZ ;  /* 0x000001001a007824 */ /* 0x010fe200078e00ff */
[----:B------:R-:W-:Y:S01]  /*15330*/  PRMT R32, R32, 0x6540, R26 ;  /* 0x0000654020207816 */ /* 0x000fe2000000001a */
[----:B------:R-:W-:-:S03]  /*15340*/  IMAD.U32 R26, RZ, RZ, UR16 ;  /* 0x00000010ff1a7e24 */ /* 0x000fc6000f8e00ff */
[----:B------:R-:W-:Y:S01]  /*15350*/  ISETP.GE.AND P0, PT, R0, R25, PT ;  /* 0x000000190000720c */ /* 0x000fe20003f06270 */
[----:B------:R-:W-:Y:S01]  /*15360*/  IMAD.IADD R0, R24, 0x1, -R0 ;  /* 0x0000000118007824 */ /* 0x000fe200078e0a00 */
[----:B------:R-:W-:Y:S02]  /*15370*/  SHF.R.U32.HI R24, RZ, 0x2, R27 ;  /* 0x00000002ff187819 */ /* 0x000fe4000001161b */
[----:B------:R-:W-:Y:S02]  /*15380*/  LOP3.LUT R25, R27, 0x60, RZ, 0xc0, !PT ;  /* 0x000000601b197812 */ /* 0x000fe400078ec0ff */
[----:B------:R-:W-:Y:S02]  /*15390*/  LOP3.LUT R24, R24, 0x7, RZ, 0xc0, !PT ;  /* 0x0000000718187812 */ /* 0x000fe400078ec0ff */
[----:B------:R-:W-:Y:S02]  /*153a0*/  SHF.R.U32.HI R25, RZ, 0x1, R25 ;  /* 0x00000001ff197819 */ /* 0x000fe40000011619 */
[----:B------:R-:W-:-:S02]  /*153b0*/  LOP3.LUT R35, R35, 0x40, R24, 0xe2, !PT ;  /* 0x0000004023237812 */ /* 0x000fc400078ee218 */
[----:B------:R-:W-:Y:S02]  /*153c0*/  IADD3 R24, RZ, -R25, -R24 ;  /* 0x80000019ff187210 */ /* 0x000fe40007ffe818 */
[----:B------:R-:W-:Y:S02]  /*153d0*/  SHF.R.S32.HI R33, RZ, 0x1f, R32 ;  /* 0x0000001fff217819 */ /* 0x000fe40000011420 */
[----:B------:R-:W-:Y:S01]  /*153e0*/  LOP3.LUT R35, R36, R35, R25, 0xfe, !PT ;  /* 0x0000002324237212 */ /* 0x000fe200078efe19 */
[----:B------:R-:W-:Y:S02]  /*153f0*/  IMAD R34, R34, -0x40, R24 ;  /* 0xffffffc022227824 */ /* 0x000fe400078e0218 */
[----:B------:R-:W-:Y:S02]  /*15400*/  IMAD.SHL.U32 R24, R28, 0x100, RZ ;  /* 0x000001001c187824 */ /* 0x000fe400078e00ff */
[----:B------:R-:W-:-:S03]  /*15410*/  IMAD.WIDE.U32 R26, R26, UR9, R32 ;  /* 0x000000091a1a7c25 */ /* 0x000fc6000f8e0020 */
[C---:B------:R-:W-:Y:S02]  /*15420*/  IADD3 R34, -R24.reuse, UR6, R34 ;  /* 0x0000000618227c10 */ /* 0x040fe4000fffe122 */
[----:B------:R-:W-:Y:S01]  /*15430*/  ISETP.GE.OR P0, PT, R24, UR6, P0 ;  /* 0x0000000618007c0c */ /* 0x000fe20008706670 */
[----:B------:R-:W-:Y:S02]  /*15440*/  UIMAD.WIDE.U32 UR6, UR8, 0x24924925, URZ ;  /* 0x24924925080678a5 */ /* 0x000fe4000f8e003f */
[----:B------:R-:W-:Y:S02]  /*15450*/  UIMAD UR6, UR11, UR16, URZ ;  /* 0x000000100b0672a4 */ /* 0x000fe4000f8e023f */
[----:B------:R-:W-:Y:S02]  /*15460*/  UIADD3 UR5, UR8, -UR7, URZ ;  /* 0x8000000708057290 */ /* 0x000fe4000fffe03f */
[----:B------:R-:W-:Y:S02]  /*15470*/  UIMAD UR6, UR9, UR17, UR6 ;  /* 0x00000011090672a4 */ /* 0x000fe4000f8e0206 */
[----:B------:R-:W-:-:S04]  /*15480*/  ULEA.HI UR5, UR5, UR7, URZ, 0x1f ;  /* 0x0000000705057291 */ /* 0x000fc8000f8ff83f */
[----:B------:R-:W-:Y:S01]  /*15490*/  USHF.R.U32.HI UR5, URZ, 0x2, UR5 ;  /* 0x000000023f057899 */ /* 0x000fe20008011605 */
[----:B------:R-:W-:-:S03]  /*154a0*/  VIADD R27, R27, UR6 ;  /* 0x000000061b1b7c36 */ /* 0x000fc60008000000 */
[----:B------:R-:W-:Y:S02]  /*154b0*/  @UP1 ULOP3.LUT UR4, UR4, 0x1, UR5, 0x78, !UPT ;  /* 0x0000000104041892 */ /* 0x000fe4000f8e7805 */
[----:B------:R-:W-:Y:S01]  /*154c0*/  UIMAD UR5, UR5, -0x7, UR8 ;  /* 0xfffffff9050578a4 */ /* 0x000fe2000f8e0208 */
[----:B------:R-:W-:Y:S11]  /*154d0*/  @P0 BRA `(.L_x_31) ;  /* 0x0000012400ac0947 */ /* 0x000ff60003800000 */
[----:B------:R-:W0:Y:S01]  /*154e0*/  LDC.64 R28, c[0x0][0x5c8] ;  /* 0x00017200ff1c7b82 */ /* 0x000e220000000a00 */
[----:B------:R-:W-:Y:S01]  /*154f0*/  ULDC.64 UR6, c[0x0][0x5c0] ;  /* 0x0001700000067ab9 */ /* 0x000fe20000000a00 */
[----:B------:R-:W-:Y:S01]  /*15500*/  BSSY B0, `(.L_x_31) ;  /* 0x0001268000007945 */ /* 0x000fe20003800000 */
[-C--:B0-----:R-:W-:Y:S01]  /*15510*/  IMAD R24, R37, R28.reuse, RZ ;  /* 0x0000001c25187224 */ /* 0x081fe200078e02ff */
[----:B------:R-:W-:Y:S01]  /*15520*/  SHF.L.U64.HI R38, R28, 0x3, R29 ;  /* 0x000000031c267819 */ /* 0x000fe2000001021d */
[----:B------:R-:W-:-:S04]  /*15530*/  IMAD.WIDE.U32 R26, R35, R28, R26 ;  /* 0x0000001c231a7225 */ /* 0x000fc800078e001a */
[----:B------:R-:W-:Y:S01]  /*15540*/  IMAD R24, R35, R29, R24 ;  /* 0x0000001d23187224 */ /* 0x000fe200078e0218 */
[C---:B------:R-:W-:Y:S01]  /*15550*/  LEA R30, P2, R28.reuse, R26, 0x7 ;  /* 0x0000001a1c1e7211 */ /* 0x040fe200078438ff */
[----:B------:R-:W-:Y:S02]  /*15560*/  IMAD.SHL.U32 R25, R28, 0x8, RZ ;  /* 0x000000081c197824 */ /* 0x000fe400078e00ff */
[----:B------:R-:W-:Y:S01]  /*15570*/  IMAD.IADD R27, R27, 0x1, R24 ;  /* 0x000000011b1b7824 */ /* 0x000fe200078e0218 */
[C---:B------:R-:W-:Y:S02]  /*15580*/  IADD3 R24, P5, R26.reuse, UR6, RZ ;  /* 0x000000061a187c10 */ /* 0x040fe4000ffbe0ff */
[----:B------:R-:W-:Y:S02]  /*15590*/  IADD3 R26, P0, P1, R26, UR6, R25 ;  /* 0x000000061a1a7c10 */ /* 0x000fe4000f91e019 */
[----:B------:R-:W-:Y:S02]  /*155a0*/  LEA.HI.X R31, R28, R27, R29, 0x7, P2 ;  /* 0x0000001b1c1f7211 */ /* 0x000fe400010f3c1d */
[----:B------:R-:W-:-:S02]  /*155b0*/  IADD3 R28, P2, P3, R30, UR6, R25 ;  /* 0x000000061e1c7c10 */ /* 0x000fc4000fb5e019 */
[----:B------:R-:W-:Y:S02]  /*155c0*/  IADD3.X R25, R27, UR7, RZ, P5, !PT ;  /* 0x000000071b197c10 */ /* 0x000fe4000affe4ff */
[----:B------:R-:W-:Y:S02]  /*155d0*/  FSETP.NEU.AND P5, PT, RZ, UR21, PT ;  /* 0x00000015ff007c0b */ /* 0x000fe4000bfad000 */
[----:B------:R-:W-:Y:S02]  /*155e0*/  IADD3 R30, P6, R30, UR6, RZ ;  /* 0x000000061e1e7c10 */ /* 0x000fe4000ffde0ff */
[--C-:B------:R-:W-:Y:S02]  /*155f0*/  IADD3.X R29, R31, UR7, R38.reuse, P2, P3 ;  /* 0x000000071f1d7c10 */ /* 0x100fe400097e6426 */
[----:B------:R-:W-:Y:S02]  /*15600*/  IADD3.X R27, R27, UR7, R38, P0, P1 ;  /* 0x000000071b1b7c10 */ /* 0x000fe400087e2426 */
[----:B------:R-:W-:-:S05]  /*15610*/  IADD3.X R31, R31, UR7, RZ, P6, !PT ;  /* 0x000000071f1f7c10 */ /* 0x000fca000b7fe4ff */
[----:B------:R-:W-:Y:S05]  /*15620*/  @!P5 BRA `(.L_x_32) ;  /* 0x000000d800f4d947 */ /* 0x000fea0003800000 */
[----:B------:R-:W-:Y:S01]  /*15630*/  ULDC.64 UR6, c[0x0][0x5b8] ;  /* 0x00016e0000067ab9 */ /* 0x000fe20000000a00 */
[----:B------:R-:W-:Y:S01]  /*15640*/  BSSY B1, `(.L_x_33) ;  /* 0x0000013000017945 */ /* 0x000fe20003800000 */
[----:B------:R-:W-:Y:S01]  /*15650*/  IMAD.U32 R38, RZ, RZ, UR6 ;  /* 0x00000006ff267e24 */ /* 0x000fe2000f8e00ff */
[----:B------:R-:W-:-:S03]  /*15660*/  UIMAD UR6, UR11, UR6, URZ ;  /* 0x000000060b0672a4 */ /* 0x000fc6000f8e023f */
[----:B------:R-:W-:Y:S01]  /*15670*/  IMAD.WIDE.U32 R32, R38, UR9, R32 ;  /* 0x0000000926207c25 */ /* 0x000fe2000f8e0020 */
[----:B------:R-:W-:-:S03]  /*15680*/  UIMAD UR6, UR9, UR7, UR6 ;  /* 0x00000007090672a4 */ /* 0x000fc6000f8e0206 */
[----:B------:R-:W-:Y:S01]  /*15690*/  IMAD.MOV.U32 R38, RZ, RZ, R32 ;  /* 0x000000ffff267224 */ /* 0x000fe200078e0020 */
[----:B------:R-:W-:Y:S02]  /*156a0*/  ULDC.64 UR8, c[0x0][0x5a8] ;  /* 0x00016a0000087ab9 */ /* 0x000fe40000000a00 */
[----:B------:R-:W-:Y:S01]  /*156b0*/  VIADD R39, R33, UR6 ;  /* 0x0000000621277c36 */ /* 0x000fe20008000000 */
[----:B------:R-:W-:Y:S02]  /*156c0*/  ULDC.64 UR6, c[0x0][0x5b0] ;  /* 0x00016c0000067ab9 */ /* 0x000fe40000000a00 */
[----:B------:R-:W-:Y:S02]  /*156d0*/  IMAD R40, R37, UR6, RZ ;  /* 0x0000000625287c24 */ /* 0x000fe4000f8e02ff */
[----:B------:R-:W-:-:S04]  /*156e0*/  IMAD.WIDE.U32 R32, R35, UR6, R38 ;  /* 0x0000000623207c25 */ /* 0x000fc8000f8e0026 */
[----:B------:R-:W-:Y:S01]  /*156f0*/  IMAD R40, R35, UR7, R40 ;  /* 0x0000000723287c24 */ /* 0x000fe2000f8e0228 */
[----:B------:R-:W-:-:S04]  /*15700*/  IADD3 R32, P0, R32, UR8, RZ ;  /* 0x0000000820207c10 */ /* 0x000fc8000ff1e0ff */
[--C-:B------:R-:W-:Y:S02]  /*15710*/  IADD3.X R33, R33, UR9, R40.reuse, P0, !PT ;  /* 0x0000000921217c10 */ /* 0x100fe400087fe428 */
[----:B------:R-:W-:Y:S02]  /*15720*/  ISETP.GE.AND P0, PT, R34, 0x1, PT ;  /* 0x000000012200780c */ /* 0x000fe40003f06270 */
[----:B------:R-:W-:Y:S02]  /*15730*/  PRMT R40, RZ, 0x7610, R40 ;  /* 0x00007610ff287816 */ /* 0x000fe40000000028 */
[----:B------:R-:W-:-:S13]  /*15740*/  ISETP.LT.OR P1, PT, R0, 0x1, !P0 ;  /* 0x000000010000780c */ /* 0x000fda0004721670 */
[----:B------:R-:W-:Y:S05]  /*15750*/  @P1 BRA `(.L_x_34) ;  /* 0x0000000000041947 */ /* 0x000fea0003800000 */
[----:B------:R0:W5:Y:S02]  /*15760*/  LDG.E.U8 R40, desc[UR14][R32.64] ;  /* 0x0000000e20287981 */ /* 0x000164000c1e1100 */
.L_x_34:
[----:B------:R-:W-:Y:S05]  /*15770*/  BSYNC B1 ;  /* 0x0000000000017941 */ /* 0x000fea0003800000 */
.L_x_33:
[----:B-----5:R-:W-:Y:S01]  /*15780*/  LOP3.LUT R40, R40, 0xff, RZ, 0xc0, !PT ;  /* 0x000000ff28287812 */ /* 0x020fe200078ec0ff */
[----:B------:R-:W-:Y:S03]  /*15790*/  BSSY B1, `(.L_x_35) ;  /* 0x000000b000017945 */ /* 0x000fe60003800000 */
[----:B------:R-:W-:-:S05]  /*157a0*/  F2FP.F16.E5M2.UNPACK_B R40, R40 ;  /* 0x00000028ff28723e */ /* 0x000fca00020004ff */
[----:B------:R-:W-:-:S05]  /*157b0*/  HADD2.F32 R40, -RZ, R40.H0_H0 ;  /* 0x20000028ff287230 */ /* 0x000fca0000004100 */
[----:B------:R-:W-:-:S04]  /*157c0*/  FMUL R40, R40, UR21 ;  /* 0x0000001528287c20 */ /* 0x000fc80008400000 */
[----:B------:R-:W-:-:S05]  /*157d0*/  FFMA R2, R2, UR20, R40 ;  /* 0x0000001402027c23 */ /* 0x000fca0008000028 */
[----:B------:R-:W-:-:S05]  /*157e0*/  F2FP.SATFINITE.E5M2.F32.PACK_AB_MERGE_C R2, RZ, R2, RZ ;  /* 0x00000002ff02723e */ /* 0x000fca00048060ff */
[----:B------:R1:W-:Y:S01]  /*157f0*/  @!P1 STG.E.U8 desc[UR14][R24.64], R2 ;  /* 0x0000000218009986 */ /* 0x0003e2000c10110e */
[----:B------:R-:W-:Y:S02]  /*15800*/  ISETP.LT.OR P1, PT, R0, 0x2, !P0 ;  /* 0x000000020000780c */ /* 0x000fe40004721670 */
[----:B-1----:R-:W-:-:S11]  /*15810*/  PRMT R2, RZ, 0x7610, R2 ;  /* 0x00007610ff027816 */ /* 0x002fd60000000002 */
[----:B------:R-:W-:Y:S05]  /*15820*/  @P1 BRA `(.L_x_36) ;  /* 0x0000000000041947 */ /* 0x000fea0003800000 */
[----:B------:R1:W5:Y:S02]  /*15830*/  LDG.E.U8 R2, desc[UR14][R32.64+0x1] ;  /* 0x0000010e20027981 */ /* 0x000364000c1e1100 */
.L_x_36:
[----:B------:R-:W-:Y:S05]  /*15840*/  BSYNC B1 ;  /* 0x0000000000017941 */ /* 0x000fea0003800000 */
.L_x_35:
        /* <DEDUP_REMOVED lines=8> */
[----:B------:R-:W-:-:S05]  /*158d0*/  IADD3 R2, P1, R35, 0x8, RZ ;  /* 0x0000000823027810 */ /* 0x000fca0007f3e0ff */
[----:B---3--:R-:W-:-:S04]  /*158e0*/  IMAD.X R3, RZ, RZ, R37, P1 ;  /* 0x000000ffff037224 */ /* 0x008fc800008e0625 */
[----:B------:R-:W-:-:S04]  /*158f0*/  IMAD R3, R3, UR6, RZ ;  /* 0x0000000603037c24 */ /* 0x000fc8000f8e02ff */
[C---:B------:R-:W-:Y:S02]  /*15900*/  IMAD R40, R2.reuse, UR7, R3 ;  /* 0x0000000702287c24 */ /* 0x040fe4000f8e0203 */
[----:B------:R-:W-:-:S03]  /*15910*/  IMAD.WIDE.U32 R2, R2, UR6, R38 ;  /* 0x0000000602027c25 */ /* 0x000fc6000f8e0026 */
[----:B------:R-:W-:-:S04]  /*15920*/  IADD3 R2, P1, R2, UR8, RZ ;  /* 0x0000000802027c10 */ /* 0x000fc8000ff3e0ff */
[--C-:B------:R-:W-:Y:S02]  /*15930*/  IADD3.X R3, R3, UR9, R40.reuse, P1, !PT ;  /* 0x0000000903037c10 */ /* 0x100fe40008ffe428 */
[----:B------:R-:W-:Y:S02]  /*15940*/  ISETP.GE.AND P1, PT, R34, 0x9, PT ;  /* 0x000000092200780c */ /* 0x000fe40003f26270 */
[----:B------:R-:W-:Y:S02]  /*15950*/  PRMT R40, RZ, 0x7610, R40 ;  /* 0x00007610ff287816 */ /* 0x000fe40000000028 */
[----:B------:R-:W-:-:S13]  /*15960*/  ISETP.LT.OR P2, PT, R0, 0x1, !P1 ;  /* 0x000000010000780c */ /* 0x000fda0004f41670 */
[----:B------:R-:W-:Y:S05]  /*15970*/  @P2 BRA `(.L_x_38) ;  /* 0x0000000000042947 */ /* 0x000fea0003800000 */
[----:B------:R3:W5:Y:S02]  /*15980*/  LDG.E.U8 R40, desc[UR14][R2.64] ;  /* 0x0000000e02287981 */ /* 0x000764000c1e1100 */
.L_x_38:
[----:B------:R-:W-:Y:S05]  /*15990*/  BSYNC B1 ;  /* 0x0000000000017941 */ /* 0x000fea0003800000 */
.L_x_37:
        /* <DEDUP_REMOVED lines=9> */
[----:B----4-:R-:W-:-:S11]  /*15a30*/  PRMT R4, RZ, 0x7610, R4 ;  /* 0x00007610ff047816 */ /* 0x010fd60000000004 */
[----:B------:R-:W-:Y:S05]  /*15a40*/  @P2 BRA `(.L_x_40) ;  /* 0x0000000000042947 */ /* 0x000fea0003800000 */
[----:B------:R4:W5:Y:S02]  /*15a50*/  LDG.E.U8 R4, desc[UR14][R2.64+0x1] ;  /* 0x0000010e02047981 */ /* 0x000964000c1e1100 */
.L_x_40:
[----:B------:R-:W-:Y:S05]  /*15a60*/  BSYNC B1 ;  /* 0x0000000000017941 */ /* 0x000fea0003800000 */
.L_x_39:
[----:B-----5:R-:W-:Y:S01]  /*15a70*/  LOP3.LUT R4, R4, 0xff, RZ, 0xc0, !PT ;  /* 0x000000ff04047812 */ /* 0x020fe200078ec0ff */
[----:B------:R-:W-:Y:S01]  /*15a80*/  BSSY B1, `(.L_x_41) ;  /* 0x000000b000017945 */ /* 0x000fe20003800000 */
[----:B------:R-:W-:Y:S02]  /*15a90*/  ISETP.LT.OR P3, PT, R0, 0x9, !P0 ;  /* 0x000000090000780c */ /* 0x000fe40004761670 */
[----:B------:R-:W-:-:S05]  /*15aa0*/  F2FP.F16.E5M2.UNPACK_B R4, R4 ;  /* 0x00000004ff04723e */ /* 0x000fca00020004ff */
[----:B------:R-:W-:-:S05]  /*15ab0*/  HADD2.F32 R4, -RZ, R4.H0_H0 ;  /* 0x20000004ff047230 */ /* 0x000fca0000004100 */
[----:B------:R-:W-:-:S04]  /*15ac0*/  FMUL R4, R4, UR21 ;  /* 0x0000001504047c20 */ /* 0x000fc80008400000 */
[--C-:B------:R-:W-:Y:S01]  /*15ad0*/  FFMA R5, R5, UR20, R4.reuse ;  /* 0x0000001405057c23 */ /* 0x100fe20008000004 */
[----:B------:R-:W-:-:S04]  /*15ae0*/  PRMT R4, RZ, 0x7610, R4 ;  /* 0x00007610ff047816 */ /* 0x000fc80000000004 */
[----:B------:R-:W-:-:S05]  /*15af0*/  F2FP.SATFINITE.E5M2.F32.PACK_AB_MERGE_C R5, RZ, R5, RZ ;  /* 0x00000005ff05723e */ /* 0x000fca00048060ff */
[----:B------:R0:W-:Y:S01]  /*15b00*/  @!P2 STG.E.U8 desc[UR14][R26.64+0x1], R5 ;  /* 0x000001051a00a986 */ /* 0x0001e2000c10110e */
[----:B------:R-:W-:Y:S05]  /*15b10*/  @P3 BRA `(.L_x_42) ;  /* 0x0000000000043947 */ /* 0x000fea0003800000 */
[----:B------:R0:W5:Y:S02]  /*15b20*/  LDG.E.U8 R4, desc[UR14][R32.64+0x8] ;  /* 0x0000080e20047981 */ /* 0x000164000c1e1100 */
.L_x_42:
[----:B------:R-:W-:Y:S05]  /*15b30*/  BSYNC B1 ;  /* 0x0000000000017941 */ /* 0x000fea0003800000 */
.L_x_41:
        /* <DEDUP_REMOVED lines=12> */
.L_x_44:
[----:B------:R-:W-:Y:S05]  /*15c00*/  BSYNC B1 ;  /* 0x0000000000017941 */ /* 0x000fea0003800000 */
.L_x_43:
        /* <DEDUP_REMOVED lines=12> */
.L_x_46:
[----:B------:R-:W-:Y:S05]  /*15cd0*/  BSYNC B1 ;  /* 0x0000000000017941 */ /* 0x000fea0003800000 */
.L_x_45:
        /* <DEDUP_REMOVED lines=12> */
.L_x_48:
[----:B------:R-:W-:Y:S05]  /*15da0*/  BSYNC B1 ;  /* 0x0000000000017941 */ /* 0x000fea0003800000 */
.L_x_47:
        /* <DEDUP_REMOVED lines=12> */
.L_x_50:
[----:B------:R-:W-:Y:S05]  /*15e70*/  BSYNC B1 ;  /* 0x0000000000017941 */ /* 0x000fea0003800000 */
.L_x_49:
        /* <DEDUP_REMOVED lines=12> */
.L_x_52:
[----:B------:R-:W-:Y:S05]  /*15f40*/  BSYNC B1 ;  /* 0x0000000000017941 */ /* 0x000fea0003800000 */
.L_x_51:
        /* <DEDUP_REMOVED lines=12> */
.L_x_54:
[----:B------:R-:W-:Y:S05]  /*16010*/  BSYNC B1 ;  /* 0x0000000000017941 */ /* 0x000fea0003800000 */
.L_x_53:
        /* <DEDUP_REMOVED lines=12> */
.L_x_56:
[----:B------:R-:W-:Y:S05]  /*160e0*/  BSYNC B1 ;  /* 0x0000000000017941 */ /* 0x000fea0003800000 */
.L_x_55:
        /* <DEDUP_REMOVED lines=12> */
.L_x_58:
[----:B------:R-:W-:Y:S05]  /*161b0*/  BSYNC B1 ;  /* 0x0000000000017941 */ /* 0x000fea0003800000 */
.L_x_57:
        /* <DEDUP_REMOVED lines=12> */
.L_x_60:
[----:B------:R-:W-:Y:S05]  /*16280*/  BSYNC B1 ;  /* 0x0000000000017941 */ /* 0x000fea0003800000 */
.L_x_59:
        /* <DEDUP_REMOVED lines=12> */
.L_x_62:
[----:B------:R-:W-:Y:S05]  /*16350*/  BSYNC B1 ;  /* 0x0000000000017941 */ /* 0x000fea0003800000 */
.L_x_61:
        /* <DEDUP_REMOVED lines=12> */
.L_x_64:
[----:B------:R-:W-:Y:S05]  /*16420*/  BSYNC B1 ;  /* 0x0000000000017941 */ /* 0x000fea0003800000 */
.L_x_63:
        /* <DEDUP_REMOVED lines=12> */
.L_x_66:
[----:B------:R-:W-:Y:S05]  /*164f0*/  BSYNC B1 ;  /* 0x0000000000017941 */ /* 0x000fea0003800000 */
.L_x_65:
        /* <DEDUP_REMOVED lines=12> */
.L_x_68:
[----:B------:R-:W-:Y:S05]  /*165c0*/  BSYNC B1 ;  /* 0x0000000000017941 */ /* 0x000fea0003800000 */
.L_x_67:
        /* <DEDUP_REMOVED lines=12> */
.L_x_70:
[----:B------:R-:W-:Y:S05]  /*16690*/  BSYNC B1 ;  /* 0x0000000000017941 */ /* 0x000fea0003800000 */
.L_x_69:
        /* <DEDUP_REMOVED lines=12> */
.L_x_72:
[----:B------:R-:W-:Y:S05]  /*16760*/  BSYNC B1 ;  /* 0x0000000000017941 */ /* 0x000fea0003800000 */
.L_x_71:
        /* <DEDUP_REMOVED lines=12> */
.L_x_74:
[----:B------:R-:W-:Y:S05]  /*16830*/  BSYNC B1 ;  /* 0x0000000000017941 */ /* 0x000fea0003800000 */
.L_x_73:
        /* <DEDUP_REMOVED lines=12> */
.L_x_76:
[----:B------:R-:W-:Y:S05]  /*16900*/  BSYNC B1 ;  /* 0x0000000000017941 */ /* 0x000fea0003800000 */
.L_x_75:
        /* <DEDUP_REMOVED lines=12> */
.L_x_78:
[----:B------:R-:W-:Y:S05]  /*169d0*/  BSYNC B1 ;  /* 0x0000000000017941 */ /* 0x000fea0003800000 */
.L_x_77:
        /* <DEDUP_REMOVED lines=12> */
.L_x_80:
[----:B------:R-:W-:Y:S05]  /*16aa0*/  BSYNC B1 ;  /* 0x0000000000017941 */ /* 0x000fea0003800000 */
.L_x_79:
        /* <DEDUP_REMOVED lines=12> */
.L_x_82:
[----:B------:R-:W-:Y:S05]  /*16b70*/  BSYNC B1 ;  /* 0x0000000000017941 */ /* 0x000fea0003800000 */
.L_x_81:
        /* <DEDUP_REMOVED lines=12> */
.L_x_84:
[----:B------:R-:W-:Y:S05]  /*16c40*/  BSYNC B1 ;  /* 0x0000000000017941 */ /* 0x000fea0003800000 */
.L_x_83:
        /* <DEDUP_REMOVED lines=12> */
.L_x_86:
[----:B------:R-:W-:Y:S05]  /*16d10*/  BSYNC B1 ;  /* 0x0000000000017941 */ /* 0x000fea0003800000 */
.L_x_85:
        /* <DEDUP_REMOVED lines=12> */
.L_x_88:
[----:B------:R-:W-:Y:S05]  /*16de0*/  BSYNC B1 ;  /* 0x0000000000017941 */ /* 0x000fea0003800000 */
.L_x_87:
        /* <DEDUP_REMOVED lines=12> */
.L_x_90:
[----:B------:R-:W-:Y:S05]  /*16eb0*/  BSYNC B1 ;  /* 0x0000000000017941 */ /* 0x000fea0003800000 */
.L_x_89:
        /* <DEDUP_REMOVED lines=12> */
.L_x_92:
[----:B------:R-:W-:Y:S05]  /*16f80*/  BSYNC B1 ;  /* 0x0000000000017941 */ /* 0x000fea0003800000 */
.L_x_91:
        /* <DEDUP_REMOVED lines=12> */
.L_x_94:
[----:B------:R-:W-:Y:S05]  /*17050*/  BSYNC B1 ;  /* 0x0000000000017941 */ /* 0x000fea0003800000 */
.L_x_93:
        /* <DEDUP_REMOVED lines=12> */
.L_x_96:
[----:B------:R-:W-:Y:S05]  /*17120*/  BSYNC B1 ;  /* 0x0000000000017941 */ /* 0x000fea0003800000 */
.L_x_95:
        /* <DEDUP_REMOVED lines=12> */
.L_x_98:
[----:B------:R-:W-:Y:S05]  /*171f0*/  BSYNC B1 ;  /* 0x0000000000017941 */ /* 0x000fea0003800000 */
.L_x_97:
        /* <DEDUP_REMOVED lines=12> */
.L_x_100:
[----:B------:R-:W-:Y:S05]  /*172c0*/  BSYNC B1 ;  /* 0x0000000000017941 */ /* 0x000fea0003800000 */
.L_x_99:
        /* <DEDUP_REMOVED lines=12> */
.L_x_102:
[----:B------:R-:W-:Y:S05]  /*17390*/  BSYNC B1 ;  /* 0x0000000000017941 */ /* 0x000fea0003800000 */
.L_x_101:
        /* <DEDUP_REMOVED lines=12> */
.L_x_104:
[----:B------:R-:W-:Y:S05]  /*17460*/  BSYNC B1 ;  /* 0x0000000000017941 */ /* 0x000fea0003800000 */
.L_x_103:
        /* <DEDUP_REMOVED lines=12> */
.L_x_106:
[----:B------:R-:W-:Y:S05]  /*17530*/  BSYNC B1 ;  /* 0x0000000000017941 */ /* 0x000fea0003800000 */
.L_x_105:
        /* <DEDUP_REMOVED lines=12> */
.L_x_108:
[----:B------:R-:W-:Y:S05]  /*17600*/  BSYNC B1 ;  /* 0x0000000000017941 */ /* 0x000fea0003800000 */
.L_x_107:
        /* <DEDUP_REMOVED lines=12> */
.L_x_110:
[----:B------:R-:W-:Y:S05]  /*176d0*/  BSYNC B1 ;  /* 0x0000000000017941 */ /* 0x000fea0003800000 */
.L_x_109:
        /* <DEDUP_REMOVED lines=12> */
.L_x_112:
[----:B------:R-:W-:Y:S05]  /*177a0*/  BSYNC B1 ;  /* 0x0000000000017941 */ /* 0x000fea0003800000 */
.L_x_111:
        /* <DEDUP_REMOVED lines=12> */
.L_x_114:
[----:B------:R-:W-:Y:S05]  /*17870*/  BSYNC B1 ;  /* 0x0000000000017941 */ /* 0x000fea0003800000 */
.L_x_113:
[----:B-----5:R-:W-:Y:S01]  /*17880*/  LOP3.LUT R4, R4, 0xff, RZ, 0xc0, !PT ;  /* 0x000000ff04047812 */ /* 0x020fe200078ec0ff */
[----:B------:R-:W-:Y:S01]  /*17890*/  BSSY B1, `(.L_x_115) ;  /* 0x000000b000017945 */ /* 0x000fe20003800000 */
[----:B------:R-:W-:Y:S02]  /*178a0*/  ISETP.LT.OR P2, PT, R0, 0x52, !P0 ;  /* 0x000000520000780c */ /* 0x000fe40004741670 */
[----:B------:R-:W-:-:S05]  /*178b0*/  F2FP.F16.E5M2.UNPACK_B R4, R4 ;  /* 0x00000004ff04723e */ /* 0x000fca00020004ff */
[----:B------:R-:W-:-:S05]  /*178c0*/  HADD2.F32 R4, -RZ, R4.H0_H0 ;  /* 0x20000004ff047230 */ /* 0x000fca0000004100 */
[----:B------:R-:W-:-:S04]  /*178d0*/  FMUL R4, R4, UR21 ;  /* 0x0000001504047c20 */ /* 0x000fc80008400000 */
[----:B------:R-:W-:-:S05]  /*178e0*/  FFMA R4, R170, UR20, R4 ;  /* 0x00000014aa047c23 */ /* 0x000fca0008000004 */
[----:B0-----:R-:W-:Y:S02]  /*178f0*/  F2FP.SATFINITE.E5M2.F32.PACK_AB_MERGE_C R5, RZ, R4, RZ ;  /* 0x00000004ff05723e */ /* 0x001fe400048060ff */
[----:B------:R-:W-:-:S03]  /*17900*/  PRMT R4, RZ, 0x7610, R4 ;  /* 0x00007610ff047816 */ /* 0x000fc60000000004 */
[----:B------:R0:W-:Y:S01]  /*17910*/  @!P3 STG.E.U8 desc[UR14][R24.64+0x50], R5 ;  /* 0x000050051800b986 */ /* 0x0001e2000c10110e */
[----:B------:R-:W-:Y:S05]  /*17920*/  @P2 BRA `(.L_x_116) ;  /* 0x0000000000042947 */ /* 0x000fea0003800000 */
[----:B------:R0:W5:Y:S02]  /*17930*/  LDG.E.U8 R4, desc[UR14][R32.64+0x51] ;  /* 0x0000510e20047981 */ /* 0x000164000c1e1100 */
.L_x_116:
[----:B------:R-:W-:Y:S05]  /*17940*/  BSYNC B1 ;  /* 0x0000000000017941 */ /* 0x000fea0003800000 */
.L_x_115:
        /* <DEDUP_REMOVED lines=12> */
.L_x_118:
[----:B------:R-:W-:Y:S05]  /*17a10*/  BSYNC B1 ;  /* 0x0000000000017941 */ /* 0x000fea0003800000 */
.L_x_117:
        /* <DEDUP_REMOVED lines=12> */
.L_x_120:
[----:B------:R-:W-:Y:S05]  /*17ae0*/  BSYNC B1 ;  /* 0x0000000000017941 */ /* 0x000fea0003800000 */
.L_x_119:
        /* <DEDUP_REMOVED lines=12> */
.L_x_122:
[----:B------:R-:W-:Y:S05]  /*17bb0*/  BSYNC B1 ;  /* 0x0000000000017941 */ /* 0x000fea0003800000 */
.L_x_121:
[----:B-----5:R-:W-:Y:S01]  /*17bc0*/  LOP3.LUT R4, R4, 0xff, RZ, 0xc0, !PT ;  /* 0x000000ff04047812 */ /* 0x020fe200078ec0ff */
[----:B------:R-:W-:Y:S01]  /*17bd0*/  BSSY B1, `(.L_x_123) ;  /* 0x000000b000017945 */ /* 0x000fe20003800000 */
[----:B------:R-:W-:Y:S02]  /*17be0*/  ISETP.LT.OR P2, PT, R0, 0x5a, !P0 ;  /* 0x0000005a0000780c */ /* 0x000fe40004741670 */
[----:B------:R-:W-:-:S05]  /*17bf0*/  F2FP.F16.E5M2.UNPACK_B R4, R4 ;  /* 0x00000004ff04723e */ /* 0x000fca00020004ff */
[----:B------:R-:W-:-:S05]  /*17c00*/  HADD2.F32 R4, -RZ, R4.H0_H0 ;  /* 0x20000004ff047230 */ /* 0x000fca0000004100 */
[----:B0-----:R-:W-:Y:S01]  /*17c10*/  FMUL R5, R4, UR21 ;  /* 0x0000001504057c20 */ /* 0x001fe20008400000 */
[----:B------:R-:W-:-:S03]  /*17c20*/  PRMT R4, RZ, 0x7610, R4 ;  /* 0x00007610ff047816 */ /* 0x000fc60000000004 */
[----:B------:R-:W-:-:S05]  /*17c30*/  FFMA R5, R174, UR20, R5 ;  /* 0x00000014ae057c23 */ /* 0x000fca0008000005 */
[----:B------:R-:W-:-:S05]  /*17c40*/  F2FP.SATFINITE.E5M2.F32.PACK_AB_MERGE_C R5, RZ, R5, RZ ;  /* 0x00000005ff05723e */ /* 0x000fca00048060ff */
[----:B------:R0:W-:Y:S01]  /*17c50*/  @!P3 STG.E.U8 desc[UR14][R24.64+0x58], R5 ;  /* 0x000058051800b986 */ /* 0x0001e2000c10110e */
[----:B------:R-:W-:Y:S05]  /*17c60*/  @P2 BRA `(.L_x_124) ;  /* 0x0000000000042947 */ /* 0x000fea0003800000 */
[----:B------:R0:W5:Y:S02]  /*17c70*/  LDG.E.U8 R4, desc[UR14][R32.64+0x59] ;  /* 0x0000590e20047981 */ /* 0x000164000c1e1100 */
.L_x_124:
[----:B------:R-:W-:Y:S05]  /*17c80*/  BSYNC B1 ;  /* 0x0000000000017941 */ /* 0x000fea0003800000 */
.L_x_123:
        /* <DEDUP_REMOVED lines=12> */
.L_x_126:
[----:B------:R-:W-:Y:S05]  /*17d50*/  BSYNC B1 ;  /* 0x0000000000017941 */ /* 0x000fea0003800000 */
.L_x_125:
        /* <DEDUP_REMOVED lines=12> */
.L_x_128:
[----:B------:R-:W-:Y:S05]  /*17e20*/  BSYNC B1 ;  /* 0x0000000000017941 */ /* 0x000fea0003800000 */
.L_x_127:
        /* <DEDUP_REMOVED lines=12> */
.L_x_130:
[----:B------:R-:W-:Y:S05]  /*17ef0*/  BSYNC B1 ;  /* 0x0000000000017941 */ /* 0x000fea0003800000 */
.L_x_129:
        /* <DEDUP_REMOVED lines=12> */
.L_x_132:
[----:B------:R-:W-:Y:S05]  /*17fc0*/  BSYNC B1 ;  /* 0x0000000000017941 */ /* 0x000fea0003800000 */
.L_x_131:
        /* <DEDUP_REMOVED lines=12> */
.L_x_134:
[----:B------:R-:W-:Y:S05]  /*18090*/  BSYNC B1 ;  /* 0x0000000000017941 */ /* 0x000fea0003800000 */
.L_x_133:
        /* <DEDUP_REMOVED lines=12> */
.L_x_136:
[----:B------:R-:W-:Y:S05]  /*18160*/  BSYNC B1 ;  /* 0x0000000000017941 */ /* 0x000fea0003800000 */
.L_x_135:
        /* <DEDUP_REMOVED lines=12> */
.L_x_138:
[----:B------:R-:W-:Y:S05]  /*18230*/  BSYNC B1 ;  /* 0x0000000000017941 */ /* 0x000fea0003800000 */
.L_x_137:
        /* <DEDUP_REMOVED lines=12> */
.L_x_140:
[----:B------:R-:W-:Y:S05]  /*18300*/  BSYNC B1 ;  /* 0x0000000000017941 */ /* 0x000fea0003800000 */
.L_x_139:
        /* <DEDUP_REMOVED lines=12> */
.L_x_142:
[----:B------:R-:W-:Y:S05]  /*183d0*/  BSYNC B1 ;  /* 0x0000000000017941 */ /* 0x000fea0003800000 */
.L_x_141:
        /* <DEDUP_REMOVED lines=12> */
.L_x_144:
[----:B------:R-:W-:Y:S05]  /*184a0*/  BSYNC B1 ;  /* 0x0000000000017941 */ /* 0x000fea0003800000 */
.L_x_143:
        /* <DEDUP_REMOVED lines=12> */
.L_x_146:
[----:B------:R-:W-:Y:S05]  /*18570*/  BSYNC B1 ;  /* 0x0000000000017941 */ /* 0x000fea0003800000 */
.L_x_145:
        /* <DEDUP_REMOVED lines=12> */
.L_x_148:
[----:B------:R-:W-:Y:S05]  /*18640*/  BSYNC B1 ;  /* 0x0000000000017941 */ /* 0x000fea0003800000 */
.L_x_147:
        /* <DEDUP_REMOVED lines=12> */
.L_x_150:
[----:B------:R-:W-:Y:S05]  /*18710*/  BSYNC B1 ;  /* 0x0000000000017941 */ /* 0x000fea0003800000 */
.L_x_149:
        /* <DEDUP_REMOVED lines=12> */
.L_x_152:
[----:B------:R-:W-:Y:S05]  /*187e0*/  BSYNC B1 ;  /* 0x0000000000017941 */ /* 0x000fea0003800000 */
.L_x_151:
        /* <DEDUP_REMOVED lines=12> */
.L_x_154:
[----:B------:R-:W-:Y:S05]  /*188b0*/  BSYNC B1 ;  /* 0x0000000000017941 */ /* 0x000fea0003800000 */
.L_x_153:
        /* <DEDUP_REMOVED lines=12> */
.L_x_156:
[----:B------:R-:W-:Y:S05]  /*18980*/  BSYNC B1 ;  /* 0x0000000000017941 */ /* 0x000fea0003800000 */
.L_x_155:
        /* <DEDUP_REMOVED lines=12> */
.L_x_158:
[----:B------:R-:W-:Y:S05]  /*18a50*/  BSYNC B1 ;  /* 0x0000000000017941 */ /* 0x000fea0003800000 */
.L_x_157:
        /* <DEDUP_REMOVED lines=12> */
.L_x_160:
[----:B------:R-:W-:Y:S05]  /*18b20*/  BSYNC B1 ;  /* 0x0000000000017941 */ /* 0x000fea0003800000 */
.L_x_159:
        /* <DEDUP_REMOVED lines=12> */
.L_x_162:
[----:B------:R-:W-:Y:S05]  /*18bf0*/  BSYNC B1 ;  /* 0x0000000000017941 */ /* 0x000fea0003800000 */
.L_x_161:
        /* <DEDUP_REMOVED lines=12> */
.L_x_164:
[----:B------:R-:W-:Y:S05]  /*18cc0*/  BSYNC B1 ;  /* 0x0000000000017941 */ /* 0x000fea0003800000 */
.L_x_163:
        /* <DEDUP_REMOVED lines=12> */
.L_x_166:
[----:B------:R-:W-:Y:S05]  /*18d90*/  BSYNC B1 ;  /* 0x0000000000017941 */ /* 0x000fea0003800000 */
.L_x_165:
        /* <DEDUP_REMOVED lines=12> */
.L_x_168:
[----:B------:R-:W-:Y:S05]  /*18e60*/  BSYNC B1 ;  /* 0x0000000000017941 */ /* 0x000fea0003800000 */
.L_x_167:
        /* <DEDUP_REMOVED lines=12> */
.L_x_170:
[----:B------:R-:W-:Y:S05]  /*18f30*/  BSYNC B1 ;  /* 0x0000000000017941 */ /* 0x000fea0003800000 */
.L_x_169:
        /* <DEDUP_REMOVED lines=12> */
.L_x_172:
[----:B------:R-:W-:Y:S05]  /*19000*/  BSYNC B1 ;  /* 0x0000000000017941 */ /* 0x000fea0003800000 */
.L_x_171:
        /* <DEDUP_REMOVED lines=12> */
.L_x_174:
[----:B------:R-:W-:Y:S05]  /*190d0*/  BSYNC B1 ;  /* 0x0000000000017941 */ /* 0x000fea0003800000 */
.L_x_173:
        /* <DEDUP_REMOVED lines=12> */
.L_x_176:
[----:B------:R-:W-:Y:S05]  /*191a0*/  BSYNC B1 ;  /* 0x0000000000017941 */ /* 0x000fea0003800000 */
.L_x_175:
        /* <DEDUP_REMOVED lines=12> */
.L_x_178:
[----:B------:R-:W-:Y:S05]  /*19270*/  BSYNC B1 ;  /* 0x0000000000017941 */ /* 0x000fea0003800000 */
.L_x_177:
        /* <DEDUP_REMOVED lines=12> */
.L_x_180:
[----:B------:R-:W-:Y:S05]  /*19340*/  BSYNC B1 ;  /* 0x0000000000017941 */ /* 0x000fea0003800000 */
.L_x_179:
        /* <DEDUP_REMOVED lines=12> */
.L_x_182:
[----:B------:R-:W-:Y:S05]  /*19410*/  BSYNC B1 ;  /* 0x0000000000017941 */ /* 0x000fea0003800000 */
.L_x_181:
        /* <DEDUP_REMOVED lines=12> */
.L_x_184:
[----:B------:R-:W-:Y:S05]  /*194e0*/  BSYNC B1 ;  /* 0x0000000000017941 */ /* 0x000fea0003800000 */
.L_x_183:
        /* <DEDUP_REMOVED lines=12> */
.L_x_186:
[----:B------:R-:W-:Y:S05]  /*195b0*/  BSYNC B1 ;  /* 0x0000000000017941 */ /* 0x000fea0003800000 */
.L_x_185:
        /* <DEDUP_REMOVED lines=12> */
.L_x_188:
[----:B------:R-:W-:Y:S05]  /*19680*/  BSYNC B1 ;  /* 0x0000000000017941 */ /* 0x000fea0003800000 */
.L_x_187:
        /* <DEDUP_REMOVED lines=12> */
.L_x_190:
[----:B------:R-:W-:Y:S05]  /*19750*/  BSYNC B1 ;  /* 0x0000000000017941 */ /* 0x000fea0003800000 */
.L_x_189:
        /* <DEDUP_REMOVED lines=12> */
.L_x_192:
[----:B------:R-:W-:Y:S05]  /*19820*/  BSYNC B1 ;  /* 0x0000000000017941 */ /* 0x000fea0003800000 */
.L_x_191:
        /* <DEDUP_REMOVED lines=12> */
.L_x_194:
[----:B------:R-:W-:Y:S05]  /*198f0*/  BSYNC B1 ;  /* 0x0000000000017941 */ /* 0x000fea0003800000 */
.L_x_193:
        /* <DEDUP_REMOVED lines=12> */
.L_x_196:
[----:B------:R-:W-:Y:S05]  /*199c0*/  BSYNC B1 ;  /* 0x0000000000017941 */ /* 0x000fea0003800000 */
.L_x_195:
        /* <DEDUP_REMOVED lines=12> */
.L_x_198:
[----:B------:R-:W-:Y:S05]  /*19a90*/  BSYNC B1 ;  /* 0x0000000000017941 */ /* 0x000fea0003800000 */
.L_x_197:
        /* <DEDUP_REMOVED lines=12> */
.L_x_200:
[----:B------:R-:W-:Y:S05]  /*19b60*/  BSYNC B1 ;  /* 0x0000000000017941 */ /* 0x000fea0003800000 */
.L_x_199:
        /* <DEDUP_REMOVED lines=12> */
.L_x_202:
[----:B------:R-:W-:Y:S05]  /*19c30*/  BSYNC B1 ;  /* 0x0000000000017941 */ /* 0x000fea0003800000 */
.L_x_201:
        /* <DEDUP_REMOVED lines=12> */
.L_x_204:
[----:B------:R-:W-:Y:S05]  /*19d00*/  BSYNC B1 ;  /* 0x0000000000017941 */ /* 0x000fea0003800000 */
.L_x_203:
        /* <DEDUP_REMOVED lines=12> */
.L_x_206:
[----:B------:R-:W-:Y:S05]  /*19dd0*/  BSYNC B1 ;  /* 0x0000000000017941 */ /* 0x000fea0003800000 */
.L_x_205:
        /* <DEDUP_REMOVED lines=12> */
.L_x_208:
[----:B------:R-:W-:Y:S05]  /*19ea0*/  BSYNC B1 ;  /* 0x0000000000017941 */ /* 0x000fea0003800000 */
.L_x_207:
        /* <DEDUP_REMOVED lines=12> */
.L_x_210:
[----:B------:R-:W-:Y:S05]  /*19f70*/  BSYNC B1 ;  /* 0x0000000000017941 */ /* 0x000fea0003800000 */
.L_x_209:
        /* <DEDUP_REMOVED lines=12> */
.L_x_212:
[----:B------:R-:W-:Y:S05]  /*1a040*/  BSYNC B1 ;  /* 0x0000000000017941 */ /* 0x000fea0003800000 */
.L_x_211:
        /* <DEDUP_REMOVED lines=12> */
.L_x_214:
[----:B------:R-:W-:Y:S05]  /*1a110*/  BSYNC B1 ;  /* 0x0000000000017941 */ /* 0x000fea0003800000 */
.L_x_213:
        /* <DEDUP_REMOVED lines=12> */
.L_x_216:
[----:B------:R-:W-:Y:S05]  /*1a1e0*/  BSYNC B1 ;  /* 0x0000000000017941 */ /* 0x000fea0003800000 */
.L_x_215:
        /* <DEDUP_REMOVED lines=12> */
.L_x_218:
[----:B------:R-:W-:Y:S05]  /*1a2b0*/  BSYNC B1 ;  /* 0x0000000000017941 */ /* 0x000fea0003800000 */
.L_x_217:
        /* <DEDUP_REMOVED lines=12> */
.L_x_220:
[----:B------:R-:W-:Y:S05]  /*1a380*/  BSYNC B1 ;  /* 0x0000000000017941 */ /* 0x000fea0003800000 */
.L_x_219:
        /* <DEDUP_REMOVED lines=12> */
.L_x_222:
[----:B------:R-:W-:Y:S05]  /*1a450*/  BSYNC B1 ;  /* 0x0000000000017941 */ /* 0x000fea0003800000 */
.L_x_221:
        /* <DEDUP_REMOVED lines=12> */
.L_x_224:
[----:B------:R-:W-:Y:S05]  /*1a520*/  BSYNC B1 ;  /* 0x0000000000017941 */ /* 0x000fea0003800000 */
.L_x_223:
        /* <DEDUP_REMOVED lines=12> */
.L_x_226:
[----:B------:R-:W-:Y:S05]  /*1a5f0*/  BSYNC B1 ;  /* 0x0000000000017941 */ /* 0x000fea0003800000 */
.L_x_225:
        /* <DEDUP_REMOVED lines=12> */
.L_x_228:
[----:B------:R-:W-:Y:S05]  /*1a6c0*/  BSYNC B1 ;  /* 0x0000000000017941 */ /* 0x000fea0003800000 */
.L_x_227:
        /* <DEDUP_REMOVED lines=12> */
.L_x_230:
[----:B------:R-:W-:Y:S05]  /*1a790*/  BSYNC B1 ;  /* 0x0000000000017941 */ /* 0x000fea0003800000 */
.L_x_229:
        /* <DEDUP_REMOVED lines=12> */
.L_x_232:
[----:B------:R-:W-:Y:S05]  /*1a860*/  BSYNC B1 ;  /* 0x0000000000017941 */ /* 0x000fea0003800000 */
.L_x_231:
        /* <DEDUP_REMOVED lines=12> */
.L_x_234:
[----:B------:R-:W-:Y:S05]  /*1a930*/  BSYNC B1 ;  /* 0x0000000000017941 */ /* 0x000fea0003800000 */
.L_x_233:
        /* <DEDUP_REMOVED lines=12> */
.L_x_236:
[----:B------:R-:W-:Y:S05]  /*1aa00*/  BSYNC B1 ;  /* 0x0000000000017941 */ /* 0x000fea0003800000 */
.L_x_235:
        /* <DEDUP_REMOVED lines=12> */
.L_x_238:
[----:B------:R-:W-:Y:S05]  /*1aad0*/  BSYNC B1 ;  /* 0x0000000000017941 */ /* 0x000fea0003800000 */
.L_x_237:
        /* <DEDUP_REMOVED lines=12> */
.L_x_240:
[----:B------:R-:W-:Y:S05]  /*1aba0*/  BSYNC B1 ;  /* 0x0000000000017941 */ /* 0x000fea0003800000 */
.L_x_239:
        /* <DEDUP_REMOVED lines=12> */
.L_x_242:
[----:B------:R-:W-:Y:S05]  /*1ac70*/  BSYNC B1 ;  /* 0x0000000000017941 */ /* 0x000fea0003800000 */
.L_x_241:
        /* <DEDUP_REMOVED lines=12> */
.L_x_244:
[----:B------:R-:W-:Y:S05]  /*1ad40*/  BSYNC B1 ;  /* 0x0000000000017941 */ /* 0x000fea0003800000 */
.L_x_243:
        /* <DEDUP_REMOVED lines=12> */
.L_x_246:
[----:B------:R-:W-:Y:S05]  /*1ae10*/  BSYNC B1 ;  /* 0x0000000000017941 */ /* 0x000fea0003800000 */
.L_x_245:
        /* <DEDUP_REMOVED lines=12> */
.L_x_248:
[----:B------:R-:W-:Y:S05]  /*1aee0*/  BSYNC B1 ;  /* 0x0000000000017941 */ /* 0x000fea0003800000 */
.L_x_247:
        /* <DEDUP_REMOVED lines=12> */
.L_x_250:
[----:B------:R-:W-:Y:S05]  /*1afb0*/  BSYNC B1 ;  /* 0x0000000000017941 */ /* 0x000fea0003800000 */
.L_x_249:
[----:B0-----:R-:W2:Y:S01]  /*1afc0*/  LDL.LU R5, [R1+0x200] ;  /* 0x0002000001057983 */ /* 0x001ea20000300800 */
[----:B-----5:R-:W-:Y:S01]  /*1afd0*/  LOP3.LUT R4, R4, 0xff, RZ, 0xc0, !PT ;  /* 0x000000ff04047812 */ /* 0x020fe200078ec0ff */
[----:B------:R-:W-:Y:S01]  /*1afe0*/  BSSY B1, `(.L_x_251) ;  /* 0x000000b000017945 */ /* 0x000fe20003800000 */
[----:B------:R-:W-:Y:S02]  /*1aff0*/  ISETP.LT.OR P2, PT, R0, 0xda, !P0 ;  /* 0x000000da0000780c */ /* 0x000fe40004741670 */
[----:B------:R-:W-:-:S05]  /*1b000*/  F2FP.F16.E5M2.UNPACK_B R4, R4 ;  /* 0x00000004ff04723e */ /* 0x000fca00020004ff */
[----:B------:R-:W-:-:S05]  /*1b010*/  HADD2.F32 R4, -RZ, R4.H0_H0 ;  /* 0x20000004ff047230 */ /* 0x000fca0000004100 */
[----:B------:R-:W-:-:S04]  /*1b020*/  FMUL R4, R4, UR21 ;  /* 0x0000001504047c20 */ /* 0x000fc80008400000 */
[----:B--2---:R-:W-:-:S05]  /*1b030*/  FFMA R4, R5, UR20, R4 ;  /* 0x0000001405047c23 */ /* 0x004fca0008000004 */
[----:B------:R-:W-:Y:S02]  /*1b040*/  F2FP.SATFINITE.E5M2.F32.PACK_AB_MERGE_C R5, RZ, R4, RZ ;  /* 0x00000004ff05723e */ /* 0x000fe400048060ff */
[----:B------:R-:W-:-:S03]  /*1b050*/  PRMT R4, RZ, 0x7610, R4 ;  /* 0x00007610ff047816 */ /* 0x000fc60000000004 */
[----:B------:R0:W-:Y:S01]  /*1b060*/  @!P3 STG.E.U8 desc[UR14][R24.64+0xd8], R5 ;  /* 0x0000d8051800b986 */ /* 0x0001e2000c10110e */
[----:B------:R-:W-:Y:S05]  /*1b070*/  @P2 BRA `(.L_x_252) ;  /* 0x0000000000042947 */ /* 0x000fea0003800000 */
[----:B------:R2:W5:Y:S02]  /*1b080*/  LDG.E.U8 R4, desc[UR14][R32.64+0xd9] ;  /* 0x0000d90e20047981 */ /* 0x000564000c1e1100 */
.L_x_252:
[----:B------:R-:W-:Y:S05]  /*1b090*/  BSYNC B1 ;  /* 0x0000000000017941 */ /* 0x000fea0003800000 */
.L_x_251:
[----:B0-----:R-:W3:Y:S01]  /*1b0a0*/  LDL.LU R5, [R1+0x204] ;  /* 0x0002040001057983 */ /* 0x001ee20000300800 */
[----:B-----5:R-:W-:Y:S01]  /*1b0b0*/  LOP3.LUT R4, R4, 0xff, RZ, 0xc0, !PT ;  /* 0x000000ff04047812 */ /* 0x020fe200078ec0ff */
[----:B------:R-:W-:Y:S01]  /*1b0c0*/  BSSY B1, `(.L_x_253) ;  /* 0x000000b000017945 */ /* 0x000fe20003800000 */
[----:B------:R-:W-:Y:S02]  /*1b0d0*/  ISETP.LT.OR P3, PT, R0, 0xd9, !P1 ;  /* 0x000000d90000780c */ /* 0x000fe40004f61670 */
[----:B------:R-:W-:-:S05]  /*1b0e0*/  F2FP.F16.E5M2.UNPACK_B R4, R4 ;  /* 0x00000004ff04723e */ /* 0x000fca00020004ff */
[----:B------:R-:W-:-:S05]  /*1b0f0*/  HADD2.F32 R4, -RZ, R4.H0_H0 ;  /* 0x20000004ff047230 */ /* 0x000fca0000004100 */
[----:B------:R-:W-:-:S04]  /*1b100*/  FMUL R4, R4, UR21 ;  /* 0x0000001504047c20 */ /* 0x000fc80008400000 */
[----:B---3--:R-:W-:-:S05]  /*1b110*/  FFMA R4, R5, UR20, R4 ;  /* 0x0000001405047c23 */ /* 0x008fca0008000004 */
[----:B------:R-:W-:Y:S02]  /*1b120*/  F2FP.SATFINITE.E5M2.F32.PACK_AB_MERGE_C R5, RZ, R4, RZ ;  /* 0x00000004ff05723e */ /* 0x000fe400048060ff */
[----:B------:R-:W-:-:S03]  /*1b130*/  PRMT R4, RZ, 0x7610, R4 ;  /* 0x00007610ff047816 */ /* 0x000fc60000000004 */
[----:B------:R0:W-:Y:S01]  /*1b140*/  @!P2 STG.E.U8 desc[UR14][R24.64+0xd9], R5 ;  /* 0x0000d9051800a986 */ /* 0x0001e2000c10110e */
[----:B------:R-:W-:Y:S05]  /*1b150*/  @P3 BRA `(.L_x_254) ;  /* 0x0000000000043947 */ /* 0x000fea0003800000 */
[----:B------:R3:W5:Y:S02]  /*1b160*/  LDG.E.U8 R4, desc[UR14][R2.64+0xd8] ;  /* 0x0000d80e02047981 */ /* 0x000764000c1e1100 */
.L_x_254:
[----:B------:R-:W-:Y:S05]  /*1b170*/  BSYNC B1 ;  /* 0x0000000000017941 */ /* 0x000fea0003800000 */
.L_x_253:
        /* <DEDUP_REMOVED lines=13> */
.L_x_256:
[----:B------:R-:W-:Y:S05]  /*1b250*/  BSYNC B1 ;  /* 0x0000000000017941 */ /* 0x000fea0003800000 */
.L_x_255:
        /* <DEDUP_REMOVED lines=13> */
.L_x_258:
[----:B------:R-:W-:Y:S05]  /*1b330*/  BSYNC B1 ;  /* 0x0000000000017941 */ /* 0x000fea0003800000 */
.L_x_257:
        /* <DEDUP_REMOVED lines=13> */
.L_x_260:
[----:B------:R-:W-:Y:S05]  /*1b410*/  BSYNC B1 ;  /* 0x0000000000017941 */ /* 0x000fea0003800000 */
.L_x_259:
        /* <DEDUP_REMOVED lines=13> */
.L_x_262:
[----:B------:R-:W-:Y:S05]  /*1b4f0*/  BSYNC B1 ;  /* 0x0000000000017941 */ /* 0x000fea0003800000 */
.L_x_261:
        /* <DEDUP_REMOVED lines=13> */
.L_x_264:
[----:B------:R-:W-:Y:S05]  /*1b5d0*/  BSYNC B1 ;  /* 0x0000000000017941 */ /* 0x000fea0003800000 */
.L_x_263:
        /* <DEDUP_REMOVED lines=13> */
.L_x_266:
[----:B------:R-:W-:Y:S05]  /*1b6b0*/  BSYNC B1 ;  /* 0x0000000000017941 */ /* 0x000fea0003800000 */
.L_x_265:
        /* <DEDUP_REMOVED lines=13> */
.L_x_268:
[----:B------:R-:W-:Y:S05]  /*1b790*/  BSYNC B1 ;  /* 0x0000000000017941 */ /* 0x000fea0003800000 */
.L_x_267:
        /* <DEDUP_REMOVED lines=13> */
.L_x_270:
[----:B------:R-:W-:Y:S05]  /*1b870*/  BSYNC B1 ;  /* 0x0000000000017941 */ /* 0x000fea0003800000 */
.L_x_269:
        /* <DEDUP_REMOVED lines=13> */
.L_x_272:
[----:B------:R-:W-:Y:S05]  /*1b950*/  BSYNC B1 ;  /* 0x0000000000017941 */ /* 0x000fea0003800000 */
.L_x_271:
        /* <DEDUP_REMOVED lines=13> */
.L_x_274:
[----:B------:R-:W-:Y:S05]  /*1ba30*/  BSYNC B1 ;  /* 0x0000000000017941 */ /* 0x000fea0003800000 */
.L_x_273:
        /* <DEDUP_REMOVED lines=13> */
.L_x_276:
[----:B------:R-:W-:Y:S05]  /*1bb10*/  BSYNC B1 ;  /* 0x0000000000017941 */ /* 0x000fea0003800000 */
.L_x_275:
        /* <DEDUP_REMOVED lines=13> */
.L_x_278:
[----:B------:R-:W-:Y:S05]  /*1bbf0*/  BSYNC B1 ;  /* 0x0000000000017941 */ /* 0x000fea0003800000 */
.L_x_277:
        /* <DEDUP_REMOVED lines=13> */
.L_x_280:
[----:B------:R-:W-:Y:S05]  /*1bcd0*/  BSYNC B1 ;  /* 0x0000000000017941 */ /* 0x000fea0003800000 */
.L_x_279:
        /* <DEDUP_REMOVED lines=13> */
.L_x_282:
[----:B------:R-:W-:Y:S05]  /*1bdb0*/  BSYNC B1 ;  /* 0x0000000000017941 */ /* 0x000fea0003800000 */
.L_x_281:
        /* <DEDUP_REMOVED lines=13> */
.L_x_284:
[----:B------:R-:W-:Y:S05]  /*1be90*/  BSYNC B1 ;  /* 0x0000000000017941 */ /* 0x000fea0003800000 */
.L_x_283:
        /* <DEDUP_REMOVED lines=13> */
.L_x_286:
[----:B------:R-:W-:Y:S05]  /*1bf70*/  BSYNC B1 ;  /* 0x0000000000017941 */ /* 0x000fea0003800000 */
.L_x_285:
        /* <DEDUP_REMOVED lines=13> */
.L_x_288:
[----:B------:R-:W-:Y:S05]  /*1c050*/  BSYNC B1 ;  /* 0x0000000000017941 */ /* 0x000fea0003800000 */
.L_x_287:
[----:B------:R-:W2:Y:S01]  /*1c060*/  LDL.LU R7, [R1+0x24c] ;  /* 0x00024c0001077983 */ /* 0x000ea20000300800 */
[----:B-----5:R-:W-:Y:S01]  /*1c070*/  LOP3.LUT R4, R4, 0xff, RZ, 0xc0, !PT ;  /* 0x000000ff04047812 */ /* 0x020fe200078ec0ff */
[----:B------:R-:W-:Y:S01]  /*1c080*/  BSSY B1, `(.L_x_289) ;  /* 0x0000013000017945 */ /* 0x000fe20003800000 */
[----:B0-----:R-:W-:Y:S02]  /*1c090*/  IADD3 R5, P0, R35, 0x80, RZ ;  /* 0x0000008023057810 */ /* 0x001fe40007f1e0ff */
[----:B------:R-:W-:-:S03]  /*1c0a0*/  F2FP.F16.E5M2.UNPACK_B R4, R4 ;  /* 0x00000004ff04723e */ /* 0x000fc600020004ff */
[----:B--234-:R-:W-:Y:S01]  /*1c0b0*/  IMAD.X R2, RZ, RZ, R37, P0 ;  /* 0x000000ffff027224 */ /* 0x01cfe200000e0625 */
[----:B------:R-:W-:Y:S01]  /*1c0c0*/  ISETP.GE.AND P0, PT, R34, 0x81, PT ;  /* 0x000000812200780c */ /* 0x000fe20003f06270 */
[----:B------:R-:W-:Y:S02]  /*1c0d0*/  HADD2.F32 R4, -RZ, R4.H0_H0 ;  /* 0x20000004ff047230 */ /* 0x000fe40000004100 */
[----:B------:R-:W-:Y:S01]  /*1c0e0*/  IMAD R6, R2, UR6, RZ ;  /* 0x0000000602067c24 */ /* 0x000fe2000f8e02ff */
[----:B------:R-:W-:Y:S01]  /*1c0f0*/  ISETP.LT.OR P3, PT, R0, 0x1, !P0 ;  /* 0x000000010000780c */ /* 0x000fe20004761670 */
[----:B------:R-:W-:-:S04]  /*1c100*/  IMAD.WIDE.U32 R2, R5, UR6, R38 ;  /* 0x0000000605027c25 */ /* 0x000fc8000f8e0026 */
[----:B------:R-:W-:Y:S01]  /*1c110*/  FMUL R4, R4, UR21 ;  /* 0x0000001504047c20 */ /* 0x000fe20008400000 */
[----:B------:R-:W-:Y:S01]  /*1c120*/  IMAD R5, R5, UR7, R6 ;  /* 0x0000000705057c24 */ /* 0x000fe2000f8e0206 */
[----:B------:R-:W-:-:S04]  /*1c130*/  IADD3 R2, P2, R2, UR8, RZ ;  /* 0x0000000802027c10 */ /* 0x000fc8000ff5e0ff */
[----:B------:R-:W-:Y:S01]  /*1c140*/  IADD3.X R3, R3, UR9, R5, P2, !PT ;  /* 0x0000000903037c10 */ /* 0x000fe200097fe405 */
[----:B------:R-:W-:-:S05]  /*1c150*/  FFMA R4, R7, UR20, R4 ;  /* 0x0000001407047c23 */ /* 0x000fca0008000004 */
[----:B------:R-:W-:Y:S02]  /*1c160*/  F2FP.SATFINITE.E5M2.F32.PACK_AB_MERGE_C R7, RZ, R4, RZ ;  /* 0x00000004ff07723e */ /* 0x000fe400048060ff */
[----:B------:R-:W-:-:S03]  /*1c170*/  PRMT R4, RZ, 0x7610, R4 ;  /* 0x00007610ff047816 */ /* 0x000fc60000000004 */
[----:B------:R0:W-:Y:S01]  /*1c180*/  @!P1 STG.E.U8 desc[UR14][R26.64+0xf9], R7 ;  /* 0x0000f9071a009986 */ /* 0x0001e2000c10110e */
[----:B------:R-:W-:Y:S05]  /*1c190*/  @P3 BRA `(.L_x_290) ;  /* 0x0000000000043947 */ /* 0x000fea0003800000 */
[----:B------:R2:W5:Y:S02]  /*1c1a0*/  LDG.E.U8 R4, desc[UR14][R2.64] ;  /* 0x0000000e02047981 */ /* 0x000564000c1e1100 */
.L_x_290:
[----:B------:R-:W-:Y:S05]  /*1c1b0*/  BSYNC B1 ;  /* 0x0000000000017941 */ /* 0x000fea0003800000 */
.L_x_289:
[----:B------:R-:W3:Y:S01]  /*1c1c0*/  LDL.LU R5, [R1+0x250] ;  /* 0x0002500001057983 */ /* 0x000ee20000300800 */
        /* <DEDUP_REMOVED lines=12> */
.L_x_292:
[----:B------:R-:W-:Y:S05]  /*1c290*/  BSYNC B1 ;  /* 0x0000000000017941 */ /* 0x000fea0003800000 */
.L_x_291:
[----:B---3--:R-:W3:Y:S01]  /*1c2a0*/  LDL.LU R5, [R1+0x254] ;  /* 0x0002540001057983 */ /* 0x008ee20000300800 */
[----:B-----5:R-:W-:Y:S01]  /*1c2b0*/  LOP3.LUT R4, R4, 0xff, RZ, 0xc0, !PT ;  /* 0x000000ff04047812 */ /* 0x020fe200078ec0ff */
[----:B------:R-:W-:Y:S01]  /*1c2c0*/  BSSY B1, `(.L_x_293) ;  /* 0x0000013000017945 */ /* 0x000fe20003800000 */
[----:B------:R-:W-:Y:S02]  /*1c2d0*/  IADD3 R35, P1, R35, 0x88, RZ ;  /* 0x0000008823237810 */ /* 0x000fe40007f3e0ff */
[----:B------:R-:W-:Y:S02]  /*1c2e0*/  F2FP.F16.E5M2.UNPACK_B R4, R4 ;  /* 0x00000004ff04723e */ /* 0x000fe400020004ff */
[----:B------:R-:W-:Y:S01]  /*1c2f0*/  PRMT R6, RZ, 0x7610, R6 ;  /* 0x00007610ff067816 */ /* 0x000fe20000000006 */
[----:B------:R-:W-:Y:S01]  /*1c300*/  IMAD.X R36, RZ, RZ, R37, P1 ;  /* 0x000000ffff247224 */ /* 0x000fe200008e0625 */
[----:B------:R-:W-:Y:S01]  /*1c310*/  ISETP.GE.AND P1, PT, R34, 0x89, PT ;  /* 0x000000892200780c */ /* 0x000fe20003f26270 */
[----:B------:R-:W-:-:S02]  /*1c320*/  HADD2.F32 R4, -RZ, R4.H0_H0 ;  /* 0x20000004ff047230 */ /* 0x000fc40000004100 */
[----:B------:R-:W-:Y:S01]  /*1c330*/  IMAD R36, R36, UR6, RZ ;  /* 0x0000000624247c24 */ /* 0x000fe2000f8e02ff */
[----:B------:R-:W-:Y:S01]  /*1c340*/  ISETP.LT.OR P5, PT, R0, 0x1, !P1 ;  /* 0x000000010000780c */ /* 0x000fe20004fa1670 */
[----:B------:R-:W-:-:S04]  /*1c350*/  IMAD.WIDE.U32 R38, R35, UR6, R38 ;  /* 0x0000000623267c25 */ /* 0x000fc8000f8e0026 */
[----:B------:R-:W-:Y:S01]  /*1c360*/  FMUL R4, R4, UR21 ;  /* 0x0000001504047c20 */ /* 0x000fe20008400000 */
[----:B------:R-:W-:-:S03]  /*1c370*/  IMAD R35, R35, UR7, R36 ;  /* 0x0000000723237c24 */ /* 0x000fc6000f8e0224 */
[----:B---3--:R-:W-:Y:S01]  /*1c380*/  FFMA R5, R5, UR20, R4 ;  /* 0x0000001405057c23 */ /* 0x008fe20008000004 */
[----:B------:R-:W-:-:S04]  /*1c390*/  IADD3 R4, P3, R38, UR8, RZ ;  /* 0x0000000826047c10 */ /* 0x000fc8000ff7e0ff */
[----:B0-----:R-:W-:Y:S02]  /*1c3a0*/  F2FP.SATFINITE.E5M2.F32.PACK_AB_MERGE_C R7, RZ, R5, RZ ;  /* 0x00000005ff07723e */ /* 0x001fe400048060ff */
[----:B------:R-:W-:-:S03]  /*1c3b0*/  IADD3.X R5, R39, UR9, R35, P3, !PT ;  /* 0x0000000927057c10 */ /* 0x000fc60009ffe423 */
[----:B------:R0:W-:Y:S01]  /*1c3c0*/  @!P2 STG.E.U8 desc[UR14][R30.64+0x1], R7 ;  /* 0x000001071e00a986 */ /* 0x0001e2000c10110e */
[----:B------:R-:W-:Y:S05]  /*1c3d0*/  @P5 BRA `(.L_x_294) ;  /* 0x0000000000045947 */ /* 0x000fea0003800000 */
[----:B------:R3:W5:Y:S02]  /*1c3e0*/  LDG.E.U8 R6, desc[UR14][R4.64] ;  /* 0x0000000e04067981 */ /* 0x000764000c1e1100 */
.L_x_294:
[----:B------:R-:W-:Y:S05]  /*1c3f0*/  BSYNC B1 ;  /* 0x0000000000017941 */ /* 0x000fea0003800000 */
.L_x_293:
        /* <DEDUP_REMOVED lines=13> */
.L_x_296:
[----:B------:R-:W-:Y:S05]  /*1c4d0*/  BSYNC B1 ;  /* 0x0000000000017941 */ /* 0x000fea0003800000 */
.L_x_295:
        /* <DEDUP_REMOVED lines=13> */
.L_x_298:
[----:B------:R-:W-:Y:S05]  /*1c5b0*/  BSYNC B1 ;  /* 0x0000000000017941 */ /* 0x000fea0003800000 */
.L_x_297:
        /* <DEDUP_REMOVED lines=13> */
.L_x_300:
[----:B------:R-:W-:Y:S05]  /*1c690*/  BSYNC B1 ;  /* 0x0000000000017941 */ /* 0x000fea0003800000 */
.L_x_299:
        /* <DEDUP_REMOVED lines=13> */
.L_x_302:
[----:B------:R-:W-:Y:S05]  /*1c770*/  BSYNC B1 ;  /* 0x0000000000017941 */ /* 0x000fea0003800000 */
.L_x_301:
        /* <DEDUP_REMOVED lines=13> */
.L_x_304:
[----:B------:R-:W-:Y:S05]  /*1c850*/  BSYNC B1 ;  /* 0x0000000000017941 */ /* 0x000fea0003800000 */
.L_x_303:
        /* <DEDUP_REMOVED lines=13> */
.L_x_306:
[----:B------:R-:W-:Y:S05]  /*1c930*/  BSYNC B1 ;  /* 0x0000000000017941 */ /* 0x000fea0003800000 */
.L_x_305:
        /* <DEDUP_REMOVED lines=13> */
.L_x_308:
[----:B------:R-:W-:Y:S05]  /*1ca10*/  BSYNC B1 ;  /* 0x0000000000017941 */ /* 0x000fea0003800000 */
.L_x_307:
        /* <DEDUP_REMOVED lines=13> */
.L_x_310:
[----:B------:R-:W-:Y:S05]  /*1caf0*/  BSYNC B1 ;  /* 0x0000000000017941 */ /* 0x000fea0003800000 */
.L_x_309:
        /* <DEDUP_REMOVED lines=13> */
.L_x_312:
[----:B------:R-:W-:Y:S05]  /*1cbd0*/  BSYNC B1 ;  /* 0x0000000000017941 */ /* 0x000fea0003800000 */
.L_x_311:
        /* <DEDUP_REMOVED lines=13> */
.L_x_314:
[----:B------:R-:W-:Y:S05]  /*1ccb0*/  BSYNC B1 ;  /* 0x0000000000017941 */ /* 0x000fea0003800000 */
.L_x_313:
        /* <DEDUP_REMOVED lines=13> */
.L_x_316:
[----:B------:R-:W-:Y:S05]  /*1cd90*/  BSYNC B1 ;  /* 0x0000000000017941 */ /* 0x000fea0003800000 */
.L_x_315:
        /* <DEDUP_REMOVED lines=13> */
.L_x_318:
[----:B------:R-:W-:Y:S05]  /*1ce70*/  BSYNC B1 ;  /* 0x0000000000017941 */ /* 0x000fea0003800000 */
.L_x_317:
        /* <DEDUP_REMOVED lines=13> */
.L_x_320:
[----:B------:R-:W-:Y:S05]  /*1cf50*/  BSYNC B1 ;  /* 0x0000000000017941 */ /* 0x000fea0003800000 */
.L_x_319:
        /* <DEDUP_REMOVED lines=13> */
.L_x_322:
[----:B------:R-:W-:Y:S05]  /*1d030*/  BSYNC B1 ;  /* 0x0000000000017941 */ /* 0x000fea0003800000 */
.L_x_321:
        /* <DEDUP_REMOVED lines=13> */
.L_x_324:
[----:B------:R-:W-:Y:S05]  /*1d110*/  BSYNC B1 ;  /* 0x0000000000017941 */ /* 0x000fea0003800000 */
.L_x_323:
        /* <DEDUP_REMOVED lines=13> */
.L_x_326:
[----:B------:R-:W-:Y:S05]  /*1d1f0*/  BSYNC B1 ;  /* 0x0000000000017941 */ /* 0x000fea0003800000 */
.L_x_325:
        /* <DEDUP_REMOVED lines=13> */
.L_x_328:
[----:B------:R-:W-:Y:S05]  /*1d2d0*/  BSYNC B1 ;  /* 0x0000000000017941 */ /* 0x000fea0003800000 */
.L_x_327:
        /* <DEDUP_REMOVED lines=13> */
.L_x_330:
[----:B------:R-:W-:Y:S05]  /*1d3b0*/  BSYNC B1 ;  /* 0x0000000000017941 */ /* 0x000fea0003800000 */
.L_x_329:
        /* <DEDUP_REMOVED lines=13> */
.L_x_332:
[----:B------:R-:W-:Y:S05]  /*1d490*/  BSYNC B1 ;  /* 0x0000000000017941 */ /* 0x000fea0003800000 */
.L_x_331:
        /* <DEDUP_REMOVED lines=13> */
.L_x_334:
[----:B------:R-:W-:Y:S05]  /*1d570*/  BSYNC B1 ;  /* 0x0000000000017941 */ /* 0x000fea0003800000 */
.L_x_333:
        /* <DEDUP_REMOVED lines=13> */
.L_x_336:
[----:B------:R-:W-:Y:S05]  /*1d650*/  BSYNC B1 ;  /* 0x0000000000017941 */ /* 0x000fea0003800000 */
.L_x_335:
        /* <DEDUP_REMOVED lines=13> */
.L_x_338:
[----:B------:R-:W-:Y:S05]  /*1d730*/  BSYNC B1 ;  /* 0x0000000000017941 */ /* 0x000fea0003800000 */
.L_x_337:
        /* <DEDUP_REMOVED lines=13> */
.L_x_340:
[----:B------:R-:W-:Y:S05]  /*1d810*/  BSYNC B1 ;  /* 0x0000000000017941 */ /* 0x000fea0003800000 */
.L_x_339:
        /* <DEDUP_REMOVED lines=13> */
.L_x_342:
[----:B------:R-:W-:Y:S05]  /*1d8f0*/  BSYNC B1 ;  /* 0x0000000000017941 */ /* 0x000fea0003800000 */
.L_x_341:
        /* <DEDUP_REMOVED lines=13> */
.L_x_344:
[----:B------:R-:W-:Y:S05]  /*1d9d0*/  BSYNC B1 ;  /* 0x0000000000017941 */ /* 0x000fea0003800000 */
.L_x_343:
        /* <DEDUP_REMOVED lines=13> */
.L_x_346:
[----:B------:R-:W-:Y:S05]  /*1dab0*/  BSYNC B1 ;  /* 0x0000000000017941 */ /* 0x000fea0003800000 */
.L_x_345:
        /* <DEDUP_REMOVED lines=13> */
.L_x_348:
[----:B------:R-:W-:Y:S05]  /*1db90*/  BSYNC B1 ;  /* 0x0000000000017941 */ /* 0x000fea0003800000 */
.L_x_347:
        /* <DEDUP_REMOVED lines=13> */
.L_x_350:
[----:B------:R-:W-:Y:S05]  /*1dc70*/  BSYNC B1 ;  /* 0x0000000000017941 */ /* 0x000fea0003800000 */
.L_x_349:
        /* <DEDUP_REMOVED lines=13> */
.L_x_352:
[----:B------:R-:W-:Y:S05]  /*1dd50*/  BSYNC B1 ;  /* 0x0000000000017941 */ /* 0x000fea0003800000 */
.L_x_351:
        /* <DEDUP_REMOVED lines=13> */
.L_x_354:
[----:B------:R-:W-:Y:S05]  /*1de30*/  BSYNC B1 ;  /* 0x0000000000017941 */ /* 0x000fea0003800000 */
.L_x_353:
        /* <DEDUP_REMOVED lines=13> */
.L_x_356:
[----:B------:R-:W-:Y:S05]  /*1df10*/  BSYNC B1 ;  /* 0x0000000000017941 */ /* 0x000fea0003800000 */
.L_x_355:
        /* <DEDUP_REMOVED lines=13> */
.L_x_358:
[----:B------:R-:W-:Y:S05]  /*1dff0*/  BSYNC B1 ;  /* 0x0000000000017941 */ /* 0x000fea0003800000 */
.L_x_357:
        /* <DEDUP_REMOVED lines=13> */
.L_x_360:
[----:B------:R-:W-:Y:S05]  /*1e0d0*/  BSYNC B1 ;  /* 0x0000000000017941 */ /* 0x000fea0003800000 */
.L_x_359:
        /* <DEDUP_REMOVED lines=13> */
.L_x_362:
[----:B------:R-:W-:Y:S05]  /*1e1b0*/  BSYNC B1 ;  /* 0x0000000000017941 */ /* 0x000fea0003800000 */
.L_x_361:
        /* <DEDUP_REMOVED lines=13> */
.L_x_364:
[----:B------:R-:W-:Y:S05]  /*1e290*/  BSYNC B1 ;  /* 0x0000000000017941 */ /* 0x000fea0003800000 */
.L_x_363:
        /* <DEDUP_REMOVED lines=13> */
.L_x_366:
[----:B------:R-:W-:Y:S05]  /*1e370*/  BSYNC B1 ;  /* 0x0000000000017941 */ /* 0x000fea0003800000 */
.L_x_365:
        /* <DEDUP_REMOVED lines=13> */
.L_x_368:
[----:B------:R-:W-:Y:S05]  /*1e450*/  BSYNC B1 ;  /* 0x0000000000017941 */ /* 0x000fea0003800000 */
.L_x_367:
        /* <DEDUP_REMOVED lines=13> */
.L_x_370:
[----:B------:R-:W-:Y:S05]  /*1e530*/  BSYNC B1 ;  /* 0x0000000000017941 */ /* 0x000fea0003800000 */
.L_x_369:
        /* <DEDUP_REMOVED lines=13> */
.L_x_372:
[----:B------:R-:W-:Y:S05]  /*1e610*/  BSYNC B1 ;  /* 0x0000000000017941 */ /* 0x000fea0003800000 */
.L_x_371:
        /* <DEDUP_REMOVED lines=13> */
.L_x_374:
[----:B------:R-:W-:Y:S05]  /*1e6f0*/  BSYNC B1 ;  /* 0x0000000000017941 */ /* 0x000fea0003800000 */
.L_x_373:
        /* <DEDUP_REMOVED lines=13> */
.L_x_376:
[----:B------:R-:W-:Y:S05]  /*1e7d0*/  BSYNC B1 ;  /* 0x0000000000017941 */ /* 0x000fea0003800000 */
.L_x_375:
        /* <DEDUP_REMOVED lines=13> */
.L_x_378:
[----:B------:R-:W-:Y:S05]  /*1e8b0*/  BSYNC B1 ;  /* 0x0000000000017941 */ /* 0x000fea0003800000 */
.L_x_377:
        /* <DEDUP_REMOVED lines=13> */
.L_x_380:
[----:B------:R-:W-:Y:S05]  /*1e990*/  BSYNC B1 ;  /* 0x0000000000017941 */ /* 0x000fea0003800000 */
.L_x_379:
        /* <DEDUP_REMOVED lines=13> */
.L_x_382:
[----:B------:R-:W-:Y:S05]  /*1ea70*/  BSYNC B1 ;  /* 0x0000000000017941 */ /* 0x000fea0003800000 */
.L_x_381:
        /* <DEDUP_REMOVED lines=13> */
.L_x_384:
[----:B------:R-:W-:Y:S05]  /*1eb50*/  BSYNC B1 ;  /* 0x0000000000017941 */ /* 0x000fea0003800000 */
.L_x_383:
        /* <DEDUP_REMOVED lines=13> */
.L_x_386:
[----:B------:R-:W-:Y:S05]  /*1ec30*/  BSYNC B1 ;  /* 0x0000000000017941 */ /* 0x000fea0003800000 */
.L_x_385:
        /* <DEDUP_REMOVED lines=13> */
.L_x_388:
[----:B------:R-:W-:Y:S05]  /*1ed10*/  BSYNC B1 ;  /* 0x0000000000017941 */ /* 0x000fea0003800000 */
.L_x_387:
        /* <DEDUP_REMOVED lines=13> */
.L_x_390:
[----:B------:R-:W-:Y:S05]  /*1edf0*/  BSYNC B1 ;  /* 0x0000000000017941 */ /* 0x000fea0003800000 */
.L_x_389:
        /* <DEDUP_REMOVED lines=13> */
.L_x_392:
[----:B------:R-:W-:Y:S05]  /*1eed0*/  BSYNC B1 ;  /* 0x0000000000017941 */ /* 0x000fea0003800000 */
.L_x_391:
        /* <DEDUP_REMOVED lines=13> */
.L_x_394:
[----:B------:R-:W-:Y:S05]  /*1efb0*/  BSYNC B1 ;  /* 0x0000000000017941 */ /* 0x000fea0003800000 */
.L_x_393:
        /* <DEDUP_REMOVED lines=13> */
.L_x_396:
[----:B------:R-:W-:Y:S05]  /*1f090*/  BSYNC B1 ;  /* 0x0000000000017941 */ /* 0x000fea0003800000 */
.L_x_395:
        /* <DEDUP_REMOVED lines=13> */
.L_x_398:
[----:B------:R-:W-:Y:S05]  /*1f170*/  BSYNC B1 ;  /* 0x0000000000017941 */ /* 0x000fea0003800000 */
.L_x_397:
        /* <DEDUP_REMOVED lines=13> */
.L_x_400:
[----:B------:R-:W-:Y:S05]  /*1f250*/  BSYNC B1 ;  /* 0x0000000000017941 */ /* 0x000fea0003800000 */
.L_x_399:
        /* <DEDUP_REMOVED lines=13> */
.L_x_402:
[----:B------:R-:W-:Y:S05]  /*1f330*/  BSYNC B1 ;  /* 0x0000000000017941 */ /* 0x000fea0003800000 */
.L_x_401:
        /* <DEDUP_REMOVED lines=13> */
.L_x_404:
[----:B------:R-:W-:Y:S05]  /*1f410*/  BSYNC B1 ;  /* 0x0000000000017941 */ /* 0x000fea0003800000 */
.L_x_403:
        /* <DEDUP_REMOVED lines=13> */
.L_x_406:
[----:B------:R-:W-:Y:S05]  /*1f4f0*/  BSYNC B1 ;  /* 0x0000000000017941 */ /* 0x000fea0003800000 */
.L_x_405:
        /* <DEDUP_REMOVED lines=13> */
.L_x_408:
[----:B------:R-:W-:Y:S05]  /*1f5d0*/  BSYNC B1 ;  /* 0x0000000000017941 */ /* 0x000fea0003800000 */
.L_x_407:
        /* <DEDUP_REMOVED lines=13> */
.L_x_410:
[----:B------:R-:W-:Y:S05]  /*1f6b0*/  BSYNC B1 ;  /* 0x0000000000017941 */ /* 0x000fea0003800000 */
.L_x_409:
        /* <DEDUP_REMOVED lines=13> */
.L_x_412:
[----:B------:R-:W-:Y:S05]  /*1f790*/  BSYNC B1 ;  /* 0x0000000000017941 */ /* 0x000fea0003800000 */
.L_x_411:
        /* <DEDUP_REMOVED lines=13> */
.L_x_414:
[----:B------:R-:W-:Y:S05]  /*1f870*/  BSYNC B1 ;  /* 0x0000000000017941 */ /* 0x000fea0003800000 */
.L_x_413:
        /* <DEDUP_REMOVED lines=13> */
.L_x_416:
[----:B------:R-:W-:Y:S05]  /*1f950*/  BSYNC B1 ;  /* 0x0000000000017941 */ /* 0x000fea0003800000 */
.L_x_415:
        /* <DEDUP_REMOVED lines=13> */
.L_x_418:
[----:B------:R-:W-:Y:S05]  /*1fa30*/  BSYNC B1 ;  /* 0x0000000000017941 */ /* 0x000fea0003800000 */
.L_x_417:
        /* <DEDUP_REMOVED lines=13> */
.L_x_420:
[----:B------:R-:W-:Y:S05]  /*1fb10*/  BSYNC B1 ;  /* 0x0000000000017941 */ /* 0x000fea0003800000 */
.L_x_419:
        /* <DEDUP_REMOVED lines=13> */
.L_x_422:
[----:B------:R-:W-:Y:S05]  /*1fbf0*/  BSYNC B1 ;  /* 0x0000000000017941 */ /* 0x000fea0003800000 */
.L_x_421:
        /* <DEDUP_REMOVED lines=13> */
.L_x_424:
[----:B------:R-:W-:Y:S05]  /*1fcd0*/  BSYNC B1 ;  /* 0x0000000000017941 */ /* 0x000fea0003800000 */
.L_x_423:
        /* <DEDUP_REMOVED lines=13> */
.L_x_426:
[----:B------:R-:W-:Y:S05]  /*1fdb0*/  BSYNC B1 ;  /* 0x0000000000017941 */ /* 0x000fea0003800000 */
.L_x_425:
        /* <DEDUP_REMOVED lines=13> */
.L_x_428:
[----:B------:R-:W-:Y:S05]  /*1fe90*/  BSYNC B1 ;  /* 0x0000000000017941 */ /* 0x000fea0003800000 */
.L_x_427:
        /* <DEDUP_REMOVED lines=13> */
.L_x_430:
[----:B------:R-:W-:Y:S05]  /*1ff70*/  BSYNC B1 ;  /* 0x0000000000017941 */ /* 0x000fea0003800000 */
.L_x_429:
        /* <DEDUP_REMOVED lines=13> */
.L_x_432:
[----:B------:R-:W-:Y:S05]  /*20050*/  BSYNC B1 ;  /* 0x0000000000017941 */ /* 0x000fea0003800000 */
.L_x_431:
        /* <DEDUP_REMOVED lines=13> */
.L_x_434:
[----:B------:R-:W-:Y:S05]  /*20130*/  BSYNC B1 ;  /* 0x0000000000017941 */ /* 0x000fea0003800000 */
.L_x_433:
        /* <DEDUP_REMOVED lines=13> */
.L_x_436:
[----:B------:R-:W-:Y:S05]  /*20210*/  BSYNC B1 ;  /* 0x0000000000017941 */ /* 0x000fea0003800000 */
.L_x_435:
        /* <DEDUP_REMOVED lines=13> */
.L_x_438:
[----:B------:R-:W-:Y:S05]  /*202f0*/  BSYNC B1 ;  /* 0x0000000000017941 */ /* 0x000fea0003800000 */
.L_x_437:
        /* <DEDUP_REMOVED lines=13> */
.L_x_440:
[----:B------:R-:W-:Y:S05]  /*203d0*/  BSYNC B1 ;  /* 0x0000000000017941 */ /* 0x000fea0003800000 */
.L_x_439:
        /* <DEDUP_REMOVED lines=13> */
.L_x_442:
[----:B------:R-:W-:Y:S05]  /*204b0*/  BSYNC B1 ;  /* 0x0000000000017941 */ /* 0x000fea0003800000 */
.L_x_441:
        /* <DEDUP_REMOVED lines=13> */
.L_x_444:
[----:B------:R-:W-:Y:S05]  /*20590*/  BSYNC B1 ;  /* 0x0000000000017941 */ /* 0x000fea0003800000 */
.L_x_443:
        /* <DEDUP_REMOVED lines=13> */
.L_x_446:
[----:B------:R-:W-:Y:S05]  /*20670*/  BSYNC B1 ;  /* 0x0000000000017941 */ /* 0x000fea0003800000 */
.L_x_445:
        /* <DEDUP_REMOVED lines=13> */
.L_x_448:
[----:B------:R-:W-:Y:S05]  /*20750*/  BSYNC B1 ;  /* 0x0000000000017941 */ /* 0x000fea0003800000 */
.L_x_447:
        /* <DEDUP_REMOVED lines=13> */
.L_x_450:
[----:B------:R-:W-:Y:S05]  /*20830*/  BSYNC B1 ;  /* 0x0000000000017941 */ /* 0x000fea0003800000 */
.L_x_449:
        /* <DEDUP_REMOVED lines=13> */
.L_x_452:
[----:B------:R-:W-:Y:S05]  /*20910*/  BSYNC B1 ;  /* 0x0000000000017941 */ /* 0x000fea0003800000 */
.L_x_451:
        /* <DEDUP_REMOVED lines=13> */
.L_x_454:
[----:B------:R-:W-:Y:S05]  /*209f0*/  BSYNC B1 ;  /* 0x0000000000017941 */ /* 0x000fea0003800000 */
.L_x_453:
        /* <DEDUP_REMOVED lines=13> */
.L_x_456:
[----:B------:R-:W-:Y:S05]  /*20ad0*/  BSYNC B1 ;  /* 0x0000000000017941 */ /* 0x000fea0003800000 */
.L_x_455:
        /* <DEDUP_REMOVED lines=13> */
.L_x_458:
[----:B------:R-:W-:Y:S05]  /*20bb0*/  BSYNC B1 ;  /* 0x0000000000017941 */ /* 0x000fea0003800000 */
.L_x_457:
        /* <DEDUP_REMOVED lines=13> */
.L_x_460:
[----:B------:R-:W-:Y:S05]  /*20c90*/  BSYNC B1 ;  /* 0x0000000000017941 */ /* 0x000fea0003800000 */
.L_x_459:
        /* <DEDUP_REMOVED lines=13> */
.L_x_462:
[----:B------:R-:W-:Y:S05]  /*20d70*/  BSYNC B1 ;  /* 0x0000000000017941 */ /* 0x000fea0003800000 */
.L_x_461:
        /* <DEDUP_REMOVED lines=13> */
.L_x_464:
[----:B------:R-:W-:Y:S05]  /*20e50*/  BSYNC B1 ;  /* 0x0000000000017941 */ /* 0x000fea0003800000 */
.L_x_463:
        /* <DEDUP_REMOVED lines=13> */
.L_x_466:
[----:B------:R-:W-:Y:S05]  /*20f30*/  BSYNC B1 ;  /* 0x0000000000017941 */ /* 0x000fea0003800000 */
.L_x_465:
        /* <DEDUP_REMOVED lines=13> */
.L_x_468:
[----:B------:R-:W-:Y:S05]  /*21010*/  BSYNC B1 ;  /* 0x0000000000017941 */ /* 0x000fea0003800000 */
.L_x_467:
        /* <DEDUP_REMOVED lines=13> */
.L_x_470:
[----:B------:R-:W-:Y:S05]  /*210f0*/  BSYNC B1 ;  /* 0x0000000000017941 */ /* 0x000fea0003800000 */
.L_x_469:
        /* <DEDUP_REMOVED lines=13> */
.L_x_472:
[----:B------:R-:W-:Y:S05]  /*211d0*/  BSYNC B1 ;  /* 0x0000000000017941 */ /* 0x000fea0003800000 */
.L_x_471:
        /* <DEDUP_REMOVED lines=13> */
.L_x_474:
[----:B------:R-:W-:Y:S05]  /*212b0*/  BSYNC B1 ;  /* 0x0000000000017941 */ /* 0x000fea0003800000 */
.L_x_473:
        /* <DEDUP_REMOVED lines=13> */
.L_x_476:
[----:B------:R-:W-:Y:S05]  /*21390*/  BSYNC B1 ;  /* 0x0000000000017941 */ /* 0x000fea0003800000 */
.L_x_475:
        /* <DEDUP_REMOVED lines=13> */
.L_x_478:
[----:B------:R-:W-:Y:S05]  /*21470*/  BSYNC B1 ;  /* 0x0000000000017941 */ /* 0x000fea0003800000 */
.L_x_477:
        /* <DEDUP_REMOVED lines=13> */
.L_x_480:
[----:B------:R-:W-:Y:S05]  /*21550*/  BSYNC B1 ;  /* 0x0000000000017941 */ /* 0x000fea0003800000 */
.L_x_479:
        /* <DEDUP_REMOVED lines=13> */
.L_x_482:
[----:B------:R-:W-:Y:S05]  /*21630*/  BSYNC B1 ;  /* 0x0000000000017941 */ /* 0x000fea0003800000 */
.L_x_481:
        /* <DEDUP_REMOVED lines=13> */
.L_x_484:
[----:B------:R-:W-:Y:S05]  /*21710*/  BSYNC B1 ;  /* 0x0000000000017941 */ /* 0x000fea0003800000 */
.L_x_483:
        /* <DEDUP_REMOVED lines=13> */
.L_x_486:
[----:B------:R-:W-:Y:S05]  /*217f0*/  BSYNC B1 ;  /* 0x0000000000017941 */ /* 0x000fea0003800000 */
.L_x_485:
        /* <DEDUP_REMOVED lines=13> */
.L_x_488:
[----:B------:R-:W-:Y:S05]  /*218d0*/  BSYNC B1 ;  /* 0x0000000000017941 */ /* 0x000fea0003800000 */
.L_x_487:
        /* <DEDUP_REMOVED lines=13> */
.L_x_490:
[----:B------:R-:W-:Y:S05]  /*219b0*/  BSYNC B1 ;  /* 0x0000000000017941 */ /* 0x000fea0003800000 */
.L_x_489:
        /* <DEDUP_REMOVED lines=13> */
.L_x_492:
[----:B------:R-:W-:Y:S05]  /*21a90*/  BSYNC B1 ;  /* 0x0000000000017941 */ /* 0x000fea0003800000 */
.L_x_491:
        /* <DEDUP_REMOVED lines=13> */
.L_x_494:
[----:B------:R-:W-:Y:S05]  /*21b70*/  BSYNC B1 ;  /* 0x0000000000017941 */ /* 0x000fea0003800000 */
.L_x_493:
        /* <DEDUP_REMOVED lines=13> */
.L_x_496:
[----:B------:R-:W-:Y:S05]  /*21c50*/  BSYNC B1 ;  /* 0x0000000000017941 */ /* 0x000fea0003800000 */
.L_x_495:
        /* <DEDUP_REMOVED lines=13> */
.L_x_498:
[----:B------:R-:W-:Y:S05]  /*21d30*/  BSYNC B1 ;  /* 0x0000000000017941 */ /* 0x000fea0003800000 */
.L_x_497:
        /* <DEDUP_REMOVED lines=13> */
.L_x_500:
[----:B------:R-:W-:Y:S05]  /*21e10*/  BSYNC B1 ;  /* 0x0000000000017941 */ /* 0x000fea0003800000 */
.L_x_499:
        /* <DEDUP_REMOVED lines=13> */
.L_x_502:
[----:B------:R-:W-:Y:S05]  /*21ef0*/  BSYNC B1 ;  /* 0x0000000000017941 */ /* 0x000fea0003800000 */
.L_x_501:
        /* <DEDUP_REMOVED lines=13> */
.L_x_504:
[----:B------:R-:W-:Y:S05]  /*21fd0*/  BSYNC B1 ;  /* 0x0000000000017941 */ /* 0x000fea0003800000 */
.L_x_503:
        /* <DEDUP_REMOVED lines=13> */
.L_x_506:
[----:B------:R-:W-:Y:S05]  /*220b0*/  BSYNC B1 ;  /* 0x0000000000017941 */ /* 0x000fea0003800000 */
.L_x_505:
        /* <DEDUP_REMOVED lines=13> */
.L_x_508:
[----:B------:R-:W-:Y:S05]  /*22190*/  BSYNC B1 ;  /* 0x0000000000017941 */ /* 0x000fea0003800000 */
.L_x_507:
        /* <DEDUP_REMOVED lines=13> */
.L_x_510:
[----:B------:R-:W-:Y:S05]  /*22270*/  BSYNC B1 ;  /* 0x0000000000017941 */ /* 0x000fea0003800000 */
.L_x_509:
        /* <DEDUP_REMOVED lines=13> */
.L_x_512:
[----:B------:R-:W-:Y:S05]  /*22350*/  BSYNC B1 ;  /* 0x0000000000017941 */ /* 0x000fea0003800000 */
.L_x_511:
        /* <DEDUP_REMOVED lines=13> */
.L_x_514:
[----:B------:R-:W-:Y:S05]  /*22430*/  BSYNC B1 ;  /* 0x0000000000017941 */ /* 0x000fea0003800000 */
.L_x_513:
        /* <DEDUP_REMOVED lines=13> */
.L_x_516:
[----:B------:R-:W-:Y:S05]  /*22510*/  BSYNC B1 ;  /* 0x0000000000017941 */ /* 0x000fea0003800000 */
.L_x_515:
        /* <DEDUP_REMOVED lines=13> */
.L_x_518:
[----:B------:R-:W-:Y:S05]  /*225f0*/  BSYNC B1 ;  /* 0x0000000000017941 */ /* 0x000fea0003800000 */
.L_x_517:
        /* <DEDUP_REMOVED lines=13> */
.L_x_520:
[----:B------:R-:W-:Y:S05]  /*226d0*/  BSYNC B1 ;  /* 0x0000000000017941 */ /* 0x000fea0003800000 */
.L_x_519:
        /* <DEDUP_REMOVED lines=13> */
.L_x_522:
[----:B------:R-:W-:Y:S05]  /*227b0*/  BSYNC B1 ;  /* 0x0000000000017941 */ /* 0x000fea0003800000 */
.L_x_521:
        /* <DEDUP_REMOVED lines=13> */
.L_x_524:
[----:B------:R-:W-:Y:S05]  /*22890*/  BSYNC B1 ;  /* 0x0000000000017941 */ /* 0x000fea0003800000 */
.L_x_523:
        /* <DEDUP_REMOVED lines=13> */
.L_x_526:
[----:B------:R-:W-:Y:S05]  /*22970*/  BSYNC B1 ;  /* 0x0000000000017941 */ /* 0x000fea0003800000 */
.L_x_525:
        /* <DEDUP_REMOVED lines=13> */
.L_x_528:
[----:B------:R-:W-:Y:S05]  /*22a50*/  BSYNC B1 ;  /* 0x0000000000017941 */ /* 0x000fea0003800000 */
.L_x_527:
        /* <DEDUP_REMOVED lines=13> */
.L_x_530:
[----:B------:R-:W-:Y:S05]  /*22b30*/  BSYNC B1 ;  /* 0x0000000000017941 */ /* 0x000fea0003800000 */
.L_x_529:
        /* <DEDUP_REMOVED lines=13> */
.L_x_532:
[----:B------:R-:W-:Y:S05]  /*22c10*/  BSYNC B1 ;  /* 0x0000000000017941 */ /* 0x000fea0003800000 */
.L_x_531:
        /* <DEDUP_REMOVED lines=13> */
.L_x_534:
[----:B------:R-:W-:Y:S05]  /*22cf0*/  BSYNC B1 ;  /* 0x0000000000017941 */ /* 0x000fea0003800000 */
.L_x_533:
        /* <DEDUP_REMOVED lines=13> */
.L_x_536:
[----:B------:R-:W-:Y:S05]  /*22dd0*/  BSYNC B1 ;  /* 0x0000000000017941 */ /* 0x000fea0003800000 */
.L_x_535:
        /* <DEDUP_REMOVED lines=13> */
.L_x_538:
[----:B------:R-:W-:Y:S05]  /*22eb0*/  BSYNC B1 ;  /* 0x0000000000017941 */ /* 0x000fea0003800000 */
.L_x_537:
        /* <DEDUP_REMOVED lines=13> */
.L_x_540:
[----:B------:R-:W-:Y:S05]  /*22f90*/  BSYNC B1 ;  /* 0x0000000000017941 */ /* 0x000fea0003800000 */
.L_x_539:
[----:B--234-:R-:W2:Y:S01]  /*22fa0*/  LDL.LU R3, [R1+0x444] ;  /* 0x0004440001037983 */ /* 0x01cea20000300800 */
[----:B-----5:R-:W-:Y:S01]  /*22fb0*/  LOP3.LUT R6, R6, 0xff, RZ, 0xc0, !PT ;  /* 0x000000ff06067812 */ /* 0x020fe200078ec0ff */
[----:B------:R-:W-:Y:S01]  /*22fc0*/  BSSY B1, `(.L_x_541) ;  /* 0x000000b000017945 */ /* 0x000fe20003800000 */
[----:B------:R-:W-:Y:S02]  /*22fd0*/  ISETP.LT.OR P2, PT, R0, 0xf9, !P1 ;  /* 0x000000f90000780c */ /* 0x000fe40004f41670 */
[----:B------:R-:W-:Y:S02]  /*22fe0*/  F2FP.F16.E5M2.UNPACK_B R6, R6 ;  /* 0x00000006ff06723e */ /* 0x000fe400020004ff */
[----:B------:R-:W-:-:S03]  /*22ff0*/  PRMT R2, RZ, 0x7610, R2 ;  /* 0x00007610ff027816 */ /* 0x000fc60000000002 */
[----:B------:R-:W-:-:S05]  /*23000*/  HADD2.F32 R6, -RZ, R6.H0_H0 ;  /* 0x20000006ff067230 */ /* 0x000fca0000004100 */
[----:B------:R-:W-:-:S04]  /*23010*/  FMUL R6, R6, UR21 ;  /* 0x0000001506067c20 */ /* 0x000fc80008400000 */
[----:B--2---:R-:W-:-:S05]  /*23020*/  FFMA R6, R3, UR20, R6 ;  /* 0x0000001403067c23 */ /* 0x004fca0008000006 */
[----:B------:R-:W-:-:S05]  /*23030*/  F2FP.SATFINITE.E5M2.F32.PACK_AB_MERGE_C R3, RZ, R6, RZ ;  /* 0x00000006ff03723e */ /* 0x000fca00048060ff */
[----:B------:R2:W-:Y:S01]  /*23040*/  @!P0 STG.E.U8 desc[UR14][R30.64+0xf9], R3 ;  /* 0x0000f9031e008986 */ /* 0x0005e2000c10110e */
[----:B------:R-:W-:Y:S05]  /*23050*/  @P2 BRA `(.L_x_542) ;  /* 0x0000000000042947 */ /* 0x000fea0003800000 */
[----:B------:R3:W5:Y:S02]  /*23060*/  LDG.E.U8 R2, desc[UR14][R4.64+0xf8] ;  /* 0x0000f80e04027981 */ /* 0x000764000c1e1100 */
.L_x_542:
[----:B------:R-:W-:Y:S05]  /*23070*/  BSYNC B1 ;  /* 0x0000000000017941 */ /* 0x000fea0003800000 */
.L_x_541:
[----:B--2---:R-:W2:Y:S01]  /*23080*/  LDL.LU R3, [R1+0x448] ;  /* 0x0004480001037983 */ /* 0x004ea20000300800 */
        /* <DEDUP_REMOVED lines=12> */
.L_x_544:
[----:B------:R-:W-:Y:S05]  /*23150*/  BSYNC B1 ;  /* 0x0000000000017941 */ /* 0x000fea0003800000 */
.L_x_543:
[----:B------:R-:W-:Y:S05]  /*23160*/  @P1 BRA `(.L_x_545) ;  /* 0x0000004800841947 */ /* 0x000fea0003800000 */
[----:B------:R-:W2:Y:S01]  /*23170*/  LDL.LU R2, [R1+0x44c] ;  /* 0x00044c0001027983 */ /* 0x000ea20000300800 */
[----:B-----5:R-:W-:-:S04]  /*23180*/  LOP3.LUT R0, R0, 0xff, RZ, 0xc0, !PT ;  /* 0x000000ff00007812 */ /* 0x020fc800078ec0ff */
[----:B------:R-:W-:-:S05]  /*23190*/  F2FP.F16.E5M2.UNPACK_B R0, R0 ;  /* 0x00000000ff00723e */ /* 0x000fca00020004ff */
[----:B------:R-:W-:-:S05]  /*231a0*/  HADD2.F32 R0, -RZ, R0.H0_H0 ;  /* 0x20000000ff007230 */ /* 0x000fca0000004100 */
[----:B------:R-:W-:-:S04]  /*231b0*/  FMUL R0, R0, UR21 ;  /* 0x0000001500007c20 */ /* 0x000fc80008400000 */
[----:B--2---:R-:W-:-:S05]  /*231c0*/  FFMA R0, R2, UR20, R0 ;  /* 0x0000001402007c23 */ /* 0x004fca0008000000 */
[----:B------:R-:W-:-:S05]  /*231d0*/  F2FP.SATFINITE.E5M2.F32.PACK_AB_MERGE_C R3, RZ, R0, RZ ;  /* 0x00000000ff03723e */ /* 0x000fca00048060ff */
[----:B------:R2:W-:Y:S01]  /*231e0*/  STG.E.U8 desc[UR14][R28.64+0xf9], R3 ;  /* 0x0000f9031c007986 */ /* 0x0005e2000c10110e */
[----:B------:R-:W-:Y:S05]  /*231f0*/  BRA `(.L_x_545) ;  /* 0x0000004800607947 */ /* 0x000fea0003800000 */
.L_x_32:
[----:B------:R-:W-:Y:S01]  /*23200*/  ISETP.GE.AND P3, PT, R34, 0x1, PT ;  /* 0x000000012200780c */ /* 0x000fe20003f66270 */
[----:B-----5:R-:W-:Y:S01]  /*23210*/  FMUL R2, R2, UR20 ;  /* 0x0000001402027c20 */ /* 0x020fe20008400000 */
[----:B------:R-:W3:Y:S02]  /*23220*/  LDL.LU R40, [R1+0x200] ;  /* 0x0002000001287983 */ /* 0x000ee40000300800 */
[----:B------:R-:W-:Y:S02]  /*23230*/  ISETP.LT.OR P0, PT, R0, 0x1, !P3 ;  /* 0x000000010000780c */ /* 0x000fe40005f01670 */
[----:B------:R-:W-:Y:S01]  /*23240*/  F2FP.SATFINITE.E5M2.F32.PACK_AB_MERGE_C R2, RZ, R2, RZ ;  /* 0x00000002ff02723e */ /* 0x000fe200048060ff */
[----:B------:R-:W-:Y:S01]  /*23250*/  FMUL R3, R3, UR20 ;  /* 0x0000001403037c20 */ /* 0x000fe20008400000 */
[----:B------:R-:W-:Y:S01]  /*23260*/  ISETP.GE.AND P2, PT, R34, 0x9, PT ;  /* 0x000000092200780c */ /* 0x000fe20003f46270 */
[----:B------:R-:W-:Y:S01]  /*23270*/  FMUL R4, R4, UR20 ;  /* 0x0000001404047c20 */ /* 0x000fe20008400000 */
[----:B------:R-:W-:Y:S01]  /*23280*/  FMUL R5, R5, UR20 ;  /* 0x0000001405057c20 */ /* 0x000fe20008400000 */
[----:B------:R-:W-:Y:S01]  /*23290*/  ISETP.LT.OR P1, PT, R0, 0x9, !P3 ;  /* 0x000000090000780c */ /* 0x000fe20005f21670 */
[----:B------:R-:W-:Y:S01]  /*232a0*/  FMUL R6, R6, UR20 ;  /* 0x0000001406067c20 */ /* 0x000fe20008400000 */
[----:B------:R-:W-:Y:S01]  /*232b0*/  FMUL R7, R7, UR20 ;  /* 0x0000001407077c20 */ /* 0x000fe20008400000 */
[----:B------:R-:W-:Y:S01]  /*232c0*/  FMUL R8, R8, UR20 ;  /* 0x0000001408087c20 */ /* 0x000fe20008400000 */
[----:B------:R-:W-:Y:S01]  /*232d0*/  FMUL R9, R9, UR20 ;  /* 0x0000001409097c20 */ /* 0x000fe20008400000 */
[----:B------:R-:W-:Y:S01]  /*232e0*/  FMUL R10, R10, UR20 ;  /* 0x000000140a0a7c20 */ /* 0x000fe20008400000 */
[----:B------:R-:W-:Y:S01]  /*232f0*/  @!P0 STG.E.U8 desc[UR14][R24.64], R2 ;  /* 0x0000000218008986 */ /* 0x000fe2000c10110e */
[----:B------:R-:W-:-:S02]  /*23300*/  ISETP.LT.OR P0, PT, R0, 0x2, !P3 ;  /* 0x000000020000780c */ /* 0x000fc40005f01670 */
[----:B------:R-:W-:Y:S01]  /*23310*/  F2FP.SATFINITE.E5M2.F32.PACK_AB_MERGE_C R3, RZ, R3, RZ ;  /* 0x00000003ff03723e */ /* 0x000fe200048060ff */
[----:B------:R-:W-:Y:S01]  /*23320*/  FMUL R11, R11, UR20 ;  /* 0x000000140b0b7c20 */ /* 0x000fe20008400000 */
[----:B------:R-:W-:Y:S01]  /*23330*/  F2FP.SATFINITE.E5M2.F32.PACK_AB_MERGE_C R4, RZ, R4, RZ ;  /* 0x00000004ff04723e */ /* 0x000fe200048060ff */
[----:B------:R-:W-:Y:S01]  /*23340*/  FMUL R12, R12, UR20 ;  /* 0x000000140c0c7c20 */ /* 0x000fe20008400000 */
[----:B------:R-:W-:Y:S01]  /*23350*/  FMUL R13, R13, UR20 ;  /* 0x000000140d0d7c20 */ /* 0x000fe20008400000 */
[----:B------:R-:W-:Y:S01]  /*23360*/  FMUL R14, R14, UR20 ;  /* 0x000000140e0e7c20 */ /* 0x000fe20008400000 */
[----:B------:R-:W-:Y:S01]  /*23370*/  FMUL R15, R15, UR20 ;  /* 0x000000140f0f7c20 */ /* 0x000fe20008400000 */
[----:B------:R-:W-:Y:S01]  /*23380*/  FMUL R16, R16, UR20 ;  /* 0x0000001410107c20 */ /* 0x000fe20008400000 */
[----:B------:R-:W-:Y:S01]  /*23390*/  FMUL R17, R17, UR20 ;  /* 0x0000001411117c20 */ /* 0x000fe20008400000 */
[----:B------:R-:W-:Y:S01]  /*233a0*/  FMUL R18, R18, UR20 ;  /* 0x0000001412127c20 */ /* 0x000fe20008400000 */
[----:B------:R-:W-:Y:S01]  /*233b0*/  FMUL R19, R19, UR20 ;  /* 0x0000001413137c20 */ /* 0x000fe20008400000 */
[----:B------:R0:W-:Y:S01]  /*233c0*/  @!P0 STG.E.U8 desc[UR14][R24.64+0x1], R3 ;  /* 0x0000010318008986 */ /* 0x0001e2000c10110e */
[----:B------:R-:W-:-:S02]  /*233d0*/  ISETP.LT.OR P0, PT, R0, 0x1, !P2 ;  /* 0x000000010000780c */ /* 0x000fc40005701670 */
[----:B------:R-:W-:Y:S01]  /*233e0*/  F2FP.SATFINITE.E5M2.F32.PACK_AB_MERGE_C R5, RZ, R5, RZ ;  /* 0x00000005ff05723e */ /* 0x000fe200048060ff */
[----:B------:R-:W-:Y:S01]  /*233f0*/  FMUL R20, R20, UR20 ;  /* 0x0000001414147c20 */ /* 0x000fe20008400000 */
[----:B------:R-:W4:Y:S01]  /*23400*/  LDL.LU R39, [R1+0x204] ;  /* 0x0002040001277983 */ /* 0x000f220000300800 */
[----:B------:R-:W-:Y:S02]  /*23410*/  F2FP.SATFINITE.E5M2.F32.PACK_AB_MERGE_C R6, RZ, R6, RZ ;  /* 0x00000006ff06723e */ /* 0x000fe400048060ff */
[----:B------:R-:W-:Y:S01]  /*23420*/  F2FP.SATFINITE.E5M2.F32.PACK_AB_MERGE_C R7, RZ, R7, RZ ;  /* 0x00000007ff07723e */ /* 0x000fe200048060ff */
[----:B------:R-:W-:Y:S01]  /*23430*/  FMUL R21, R21, UR20 ;  /* 0x0000001415157c20 */ /* 0x000fe20008400000 */
[C---:B------:R-:W-:Y:S01]  /*23440*/  ISETP.LT.OR P5, PT, R0.reuse, 0xa, !P2 ;  /* 0x0000000a0000780c */ /* 0x040fe200057a1670 */
[----:B------:R-:W2:Y:S04]  /*23450*/  LDL.LU R35, [R1+0x208] ;  /* 0x0002080001237983 */ /* 0x000ea80000300800 */
[----:B------:R-:W-:Y:S01]  /*23460*/  @!P0 STG.E.U8 desc[UR14][R26.64], R4 ;  /* 0x000000041a008986 */ /* 0x000fe2000c10110e */
[----:B------:R-:W-:-:S02]  /*23470*/  ISETP.LT.OR P0, PT, R0, 0x2, !P2 ;  /* 0x000000020000780c */ /* 0x000fc40005701670 */
[----:B------:R-:W-:Y:S01]  /*23480*/  F2FP.SATFINITE.E5M2.F32.PACK_AB_MERGE_C R8, RZ, R8, RZ ;  /* 0x00000008ff08723e */ /* 0x000fe200048060ff */
[----:B------:R-:W-:Y:S01]  /*23490*/  FMUL R22, R22, UR20 ;  /* 0x0000001416167c20 */ /* 0x000fe20008400000 */
[----:B------:R-:W-:Y:S01]  /*234a0*/  F2FP.SATFINITE.E5M2.F32.PACK_AB_MERGE_C R9, RZ, R9, RZ ;  /* 0x00000009ff09723e */ /* 0x000fe200048060ff */
[----:B------:R-:W4:Y:S08]  /*234b0*/  LDL.LU R33, [R1+0x20c] ;  /* 0x00020c0001217983 */ /* 0x000f300000300800 */
[----:B------:R1:W-:Y:S01]  /*234c0*/  @!P0 STG.E.U8 desc[UR14][R26.64+0x1], R5 ;  /* 0x000001051a008986 */ /* 0x0003e2000c10110e */
[----:B------:R-:W-:-:S03]  /*234d0*/  ISETP.LT.OR P0, PT, R0, 0xa, !P3 ;  /* 0x0000000a0000780c */ /* 0x000fc60005f01670 */
[----:B------:R-:W-:Y:S01]  /*234e0*/  @!P1 STG.E.U8 desc[UR14][R24.64+0x8], R6 ;  /* 0x0000080618009986 */ /* 0x000fe2000c10110e */
[C---:B------:R-:W-:Y:S02]  /*234f0*/  ISETP.LT.OR P1, PT, R0.reuse, 0x9, !P2 ;  /* 0x000000090000780c */ /* 0x040fe40005721670 */
[----:B------:R-:W-:Y:S01]  /*23500*/  F2FP.SATFINITE.E5M2.F32.PACK_AB_MERGE_C R10, RZ, R10, RZ ;  /* 0x0000000aff0a723e */ /* 0x000fe200048060ff */
[----:B------:R-:W4:Y:S01]  /*23510*/  LDL.LU R32, [R1+0x210] ;  /* 0x0002100001207983 */ /* 0x000f220000300800 */
[----:B------:R-:W-:Y:S02]  /*23520*/  F2FP.SATFINITE.E5M2.F32.PACK_AB_MERGE_C R11, RZ, R11, RZ ;  /* 0x0000000bff0b723e */ /* 0x000fe400048060ff */
[----:B------:R-:W-:Y:S01]  /*23530*/  F2FP.SATFINITE.E5M2.F32.PACK_AB_MERGE_C R12, RZ, R12, RZ ;  /* 0x0000000cff0c723e */ /* 0x000fe200048060ff */
[----:B------:R-:W-:Y:S01]  /*23540*/  FMUL R23, R23, UR20 ;  /* 0x0000001417177c20 */ /* 0x000fe20008400000 */
[----:B------:R-:W-:Y:S01]  /*23550*/  F2FP.SATFINITE.E5M2.F32.PACK_AB_MERGE_C R13, RZ, R13, RZ ;  /* 0x0000000dff0d723e */ /* 0x000fe200048060ff */
[----:B------:R-:W-:Y:S01]  /*23560*/  @!P0 STG.E.U8 desc[UR14][R24.64+0x9], R7 ;  /* 0x0000090718008986 */ /* 0x000fe2000c10110e */
[----:B------:R-:W-:-:S03]  /*23570*/  ISETP.LT.OR P0, PT, R0, 0x11, !P3 ;  /* 0x000000110000780c */ /* 0x000fc60005f01670 */
[----:B------:R-:W-:Y:S01]  /*23580*/  @!P1 STG.E.U8 desc[UR14][R26.64+0x8], R8 ;  /* 0x000008081a009986 */ /* 0x000fe2000c10110e */
[----:B------:R-:W-:-:S03]  /*23590*/  ISETP.LT.OR P1, PT, R0, 0x12, !P3 ;  /* 0x000000120000780c */ /* 0x000fc60005f21670 */
[----:B------:R-:W-:Y:S01]  /*235a0*/  @!P5 STG.E.U8 desc[UR14][R26.64+0x9], R9 ;  /* 0x000009091a00d986 */ /* 0x000fe2000c10110e */
[----:B------:R-:W-:Y:S02]  /*235b0*/  ISETP.LT.OR P5, PT, R0, 0x11, !P2 ;  /* 0x000000110000780c */ /* 0x000fe400057a1670 */
        /* <DEDUP_REMOVED lines=8> */
[C---:B------:R-:W-:Y:S02]  /*23640*/  ISETP.LT.OR P5, PT, R0.reuse, 0x1a, !P3 ;  /* 0x0000001a0000780c */ /* 0x040fe40005fa1670 */
        /* <DEDUP_REMOVED lines=22> */
[C---:B------:R-:W-:Y:S02]  /*237b0*/  ISETP.LT.OR P0, PT, R0.reuse, 0x29, !P3 ;  /* 0x000000290000780c */ /* 0x040fe40005f01670 */
[----:B------:R-:W-:Y:S01]  /*237c0*/  F2FP.SATFINITE.E5M2.F32.PACK_AB_MERGE_C R22, RZ, R22, RZ ;  /* 0x00000016ff16723e */ /* 0x000fe200048060ff */
[----:B------:R-:W-:Y:S01]  /*237d0*/  @!P1 STG.E.U8 desc[UR14][R26.64+0x20], R20 ;  /* 0x000020141a009986 */ /* 0x000fe2000c10110e */
[----:B------:R-:W-:-:S02]  /*237e0*/  ISETP.LT.OR P1, PT, R0, 0x2a, !P3 ;  /* 0x0000002a0000780c */ /* 0x000fc40005f21670 */
[C---:B------:R-:W-:Y:S01]  /*237f0*/  ISETP.LT.OR P6, PT, R0.reuse, 0x2a, !P2 ;  /* 0x0000002a0000780c */ /* 0x040fe200057c1670 */
[----:B------:R-:W-:Y:S01]  /*23800*/  @!P5 STG.E.U8 desc[UR14][R26.64+0x21], R21 ;  /* 0x000021151a00d986 */ /* 0x000fe2000c10110e */
[----:B------:R-:W-:Y:S01]  /*23810*/  ISETP.LT.OR P5, PT, R0, 0x29, !P2 ;  /* 0x000000290000780c */ /* 0x000fe200057a1670 */
[----:B------:R-:W-:Y:S01]  /*23820*/  FMUL R156, R156, UR20 ;  /* 0x000000149c9c7c20 */ /* 0x000fe20008400000 */
[----:B------:R-:W-:Y:S01]  /*23830*/  FMUL R157, R157, UR20 ;  /* 0x000000149d9d7c20 */ /* 0x000fe20008400000 */
[----:B------:R-:W-:Y:S01]  /*23840*/  FMUL R158, R158, UR20 ;  /* 0x000000149e9e7c20 */ /* 0x000fe20008400000 */
[----:B------:R-:W-:Y:S01]  /*23850*/  FMUL R159, R159, UR20 ;  /* 0x000000149f9f7c20 */ /* 0x000fe20008400000 */
[----:B------:R-:W-:Y:S01]  /*23860*/  @!P0 STG.E.U8 desc[UR14][R24.64+0x28], R22 ;  /* 0x0000281618008986 */ /* 0x000fe2000c10110e */
[----:B------:R-:W-:Y:S02]  /*23870*/  ISETP.LT.OR P0, PT, R0, 0x31, !P3 ;  /* 0x000000310000780c */ /* 0x000fe40005f01670 */
[----:B------:R-:W-:Y:S01]  /*23880*/  F2FP.SATFINITE.E5M2.F32.PACK_AB_MERGE_C R23, RZ, R23, RZ ;  /* 0x00000017ff17723e */ /* 0x000fe200048060ff */
[----:B------:R-:W-:Y:S01]  /*23890*/  FMUL R160, R160, UR20 ;  /* 0x00000014a0a07c20 */ /* 0x000fe20008400000 */
[----:B------:R-:W-:Y:S01]  /*238a0*/  F2FP.SATFINITE.E5M2.F32.PACK_AB_MERGE_C R152, RZ, R152, RZ ;  /* 0x00000098ff98723e */ /* 0x000fe200048060ff */
[----:B------:R-:W-:Y:S01]  /*238b0*/  FMUL R161, R161, UR20 ;  /* 0x00000014a1a17c20 */ /* 0x000fe20008400000 */
        /* <DEDUP_REMOVED lines=47> */
[----:B0-----:R-:W-:Y:S01]  /*23bb0*/  F2FP.SATFINITE.E5M2.F32.PACK_AB_MERGE_C R3, RZ, R166, RZ ;  /* 0x000000a6ff03723e */ /* 0x001fe200048060ff */
[----:B------:R-:W-:Y:S01]  /*23bc0*/  @!P1 STG.E.U8 desc[UR14][R24.64+0x41], R163 ;  /* 0x000041a318009986 */ /* 0x000fe2000c10110e */
[----:B------:R-:W-:-:S03]  /*23bd0*/  ISETP.LT.OR P1, PT, R0, 0x4a, !P3 ;  /* 0x0000004a0000780c */ /* 0x000fc60005f21670 */
[----:B------:R-:W-:Y:S01]  /*23be0*/  @!P5 STG.E.U8 desc[UR14][R26.64+0x40], R164 ;  /* 0x000040a41a00d986 */ /* 0x000fe2000c10110e */
[----:B------:R-:W-:-:S03]  /*23bf0*/  ISETP.LT.OR P5, PT, R0, 0x49, !P2 ;  /* 0x000000490000780c */ /* 0x000fc600057a1670 */
[----:B------:R-:W-:Y:S01]  /*23c00*/  @!P6 STG.E.U8 desc[UR14][R26.64+0x41], R165 ;  /* 0x000041a51a00e986 */ /* 0x000fe2000c10110e */
[----:B------:R-:W-:-:S03]  /*23c10*/  ISETP.LT.OR P6, PT, R0, 0x4a, !P2 ;  /* 0x0000004a0000780c */ /* 0x000fc600057c1670 */
[----:B------:R0:W-:Y:S01]  /*23c20*/  @!P0 STG.E.U8 desc[UR14][R24.64+0x48], R3 ;  /* 0x0000480318008986 */ /* 0x0001e2000c10110e */
[----:B------:R-:W-:Y:S02]  /*23c30*/  ISETP.LT.OR P0, PT, R0, 0x51, !P3 ;  /* 0x000000510000780c */ /* 0x000fe40005f01670 */
[----:B------:R-:W-:Y:S01]  /*23c40*/  F2FP.SATFINITE.E5M2.F32.PACK_AB_MERGE_C R167, RZ, R167, RZ ;  /* 0x000000a7ffa7723e */ /* 0x000fe200048060ff */
[----:B------:R-:W-:Y:S01]  /*23c50*/  FMUL R172, R172, UR20 ;  /* 0x00000014acac7c20 */ /* 0x000fe20008400000 */
[----:B-1----:R-:W-:Y:S01]  /*23c60*/  F2FP.SATFINITE.E5M2.F32.PACK_AB_MERGE_C R5, RZ, R168, RZ ;  /* 0x000000a8ff05723e */ /* 0x002fe200048060ff */
[----:B------:R-:W-:Y:S01]  /*23c70*/  FMUL R173, R173, UR20 ;  /* 0x00000014adad7c20 */ /* 0x000fe20008400000 */
[----:B------:R-:W-:Y:S01]  /*23c80*/  F2FP.SATFINITE.E5M2.F32.PACK_AB_MERGE_C R169, RZ, R169, RZ ;  /* 0x000000a9ffa9723e */ /* 0x000fe200048060ff */
[----:B------:R-:W-:Y:S01]  /*23c90*/  @!P1 STG.E.U8 desc[UR14][R24.64+0x49], R167 ;  /* 0x000049a718009986 */ /* 0x000fe2000c10110e */
[----:B0-----:R-:W-:-:S03]  /*23ca0*/  F2FP.SATFINITE.E5M2.F32.PACK_AB_MERGE_C R3, RZ, R170, RZ ;  /* 0x000000aaff03723e */ /* 0x001fc600048060ff */
[----:B------:R0:W-:Y:S01]  /*23cb0*/  @!P5 STG.E.U8 desc[UR14][R26.64+0x48], R5 ;  /* 0x000048051a00d986 */ /* 0x0001e2000c10110e */
[C---:B------:R-:W-:Y:S02]  /*23cc0*/  ISETP.LT.OR P1, PT, R0.reuse, 0x52, !P3 ;  /* 0x000000520000780c */ /* 0x040fe40005f21670 */
[C---:B------:R-:W-:Y:S01]  /*23cd0*/  ISETP.LT.OR P5, PT, R0.reuse, 0x51, !P2 ;  /* 0x000000510000780c */ /* 0x040fe200057a1670 */
[----:B------:R-:W-:Y:S01]  /*23ce0*/  @!P6 STG.E.U8 desc[UR14][R26.64+0x49], R169 ;  /* 0x000049a91a00e986 */ /* 0x000fe2000c10110e */
[----:B------:R-:W-:-:S03]  /*23cf0*/  ISETP.LT.OR P6, PT, R0, 0x52, !P2 ;  /* 0x000000520000780c */ /* 0x000fc600057c1670 */
[----:B------:R1:W-:Y:S01]  /*23d00*/  @!P0 STG.E.U8 desc[UR14][R24.64+0x50], R3 ;  /* 0x0000500318008986 */ /* 0x0003e2000c10110e */
[----:B------:R-:W-:Y:S01]  /*23d10*/  ISETP.LT.OR P0, PT, R0, 0x59, !P3 ;  /* 0x000000590000780c */ /* 0x000fe20005f01670 */
[----:B------:R-:W-:Y:S01]  /*23d20*/  FMUL R174, R174, UR20 ;  /* 0x00000014aeae7c20 */ /* 0x000fe20008400000 */
[----:B------:R-:W-:Y:S01]  /*23d30*/  F2FP.SATFINITE.E5M2.F32.PACK_AB_MERGE_C R171, RZ, R171, RZ ;  /* 0x000000abffab723e */ /* 0x000fe200048060ff */
[----:B------:R-:W-:Y:S01]  /*23d40*/  FMUL R175, R175, UR20 ;  /* 0x00000014afaf7c20 */ /* 0x000fe20008400000 */
[----:B0-----:R-:W-:Y:S01]  /*23d50*/  F2FP.SATFINITE.E5M2.F32.PACK_AB_MERGE_C R5, RZ, R172, RZ ;  /* 0x000000acff05723e */ /* 0x001fe200048060ff */
[----:B------:R-:W-:Y:S01]  /*23d60*/  FMUL R176, R176, UR20 ;  /* 0x00000014b0b07c20 */ /* 0x000fe20008400000 */
[----:B------:R-:W-:Y:S01]  /*23d70*/  F2FP.SATFINITE.E5M2.F32.PACK_AB_MERGE_C R173, RZ, R173, RZ ;  /* 0x000000adffad723e */ /* 0x000fe200048060ff */
[----:B------:R-:W-:Y:S01]  /*23d80*/  @!P1 STG.E.U8 desc[UR14][R24.64+0x51], R171 ;  /* 0x000051ab18009986 */ /* 0x000fe2000c10110e */
[----:B-1----:R-:W-:-:S03]  /*23d90*/  F2FP.SATFINITE.E5M2.F32.PACK_AB_MERGE_C R3, RZ, R174, RZ ;  /* 0x000000aeff03723e */ /* 0x002fc600048060ff */
        /* <DEDUP_REMOVED lines=220> */
[----:B------:R-:W4:Y:S01]  /*24b60*/  LDL.LU R38, [R1+0x214] ;  /* 0x0002140001267983 */ /* 0x000f220000300800 */
[----:B------:R-:W-:Y:S02]  /*24b70*/  F2FP.SATFINITE.E5M2.F32.PACK_AB_MERGE_C R229, RZ, R229, RZ ;  /* 0x000000e5ffe5723e */ /* 0x000fe400048060ff */
[----:B-1----:R-:W-:Y:S01]  /*24b80*/  F2FP.SATFINITE.E5M2.F32.PACK_AB_MERGE_C R3, RZ, R230, RZ ;  /* 0x000000e6ff03723e */ /* 0x002fe200048060ff */
[----:B------:R-:W-:Y:S01]  /*24b90*/  @!P1 STG.E.U8 desc[UR14][R24.64+0xc1], R227 ;  /* 0x0000c1e318009986 */ /* 0x000fe2000c10110e */
[----:B------:R-:W-:-:S03]  /*24ba0*/  ISETP.LT.OR P1, PT, R0, 0xca, !P3 ;  /* 0x000000ca0000780c */ /* 0x000fc60005f21670 */
[----:B------:R0:W-:Y:S01]  /*24bb0*/  @!P5 STG.E.U8 desc[UR14][R26.64+0xc0], R5 ;  /* 0x0000c0051a00d986 */ /* 0x0001e2000c10110e */
[----:B------:R-:W-:-:S03]  /*24bc0*/  ISETP.LT.OR P5, PT, R0, 0xc9, !P2 ;  /* 0x000000c90000780c */ /* 0x000fc600057a1670 */
[----:B------:R-:W-:Y:S01]  /*24bd0*/  @!P6 STG.E.U8 desc[UR14][R26.64+0xc1], R229 ;  /* 0x0000c1e51a00e986 */ /* 0x000fe2000c10110e */
[----:B------:R-:W-:-:S03]  /*24be0*/  ISETP.LT.OR P6, PT, R0, 0xca, !P2 ;  /* 0x000000ca0000780c */ /* 0x000fc600057c1670 */
[----:B------:R4:W-:Y:S01]  /*24bf0*/  @!P0 STG.E.U8 desc[UR14][R24.64+0xc8], R3 ;  /* 0x0000c80318008986 */ /* 0x0009e2000c10110e */
[----:B------:R-:W-:Y:S01]  /*24c00*/  ISETP.LT.OR P0, PT, R0, 0xd1, !P3 ;  /* 0x000000d10000780c */ /* 0x000fe20005f01670 */
[----:B------:R-:W-:Y:S01]  /*24c10*/  FMUL R232, R232, UR20 ;  /* 0x00000014e8e87c20 */ /* 0x000fe20008400000 */
[----:B------:R-:W-:Y:S01]  /*24c20*/  FMUL R233, R233, UR20 ;  /* 0x00000014e9e97c20 */ /* 0x000fe20008400000 */
[----:B------:R-:W4:Y:S01]  /*24c30*/  LDL.LU R37, [R1+0x218] ;  /* 0x0002180001257983 */ /* 0x000f220000300800 */
[----:B------:R-:W-:Y:S01]  /*24c40*/  FMUL R234, R234, UR20 ;  /* 0x00000014eaea7c20 */ /* 0x000fe20008400000 */
[----:B------:R-:W-:Y:S02]  /*24c50*/  F2FP.SATFINITE.E5M2.F32.PACK_AB_MERGE_C R231, RZ, R231, RZ ;  /* 0x000000e7ffe7723e */ /* 0x000fe400048060ff */
[----:B------:R-:W4:Y:S01]  /*24c60*/  LDL.LU R36, [R1+0x21c] ;  /* 0x00021c0001247983 */ /* 0x000f220000300800 */
[----:B0-----:R-:W-:Y:S01]  /*24c70*/  F2FP.SATFINITE.E5M2.F32.PACK_AB_MERGE_C R5, RZ, R232, RZ ;  /* 0x000000e8ff05723e */ /* 0x001fe200048060ff */
[----:B---3--:R-:W-:Y:S01]  /*24c80*/  FMUL R2, R40, UR20 ;  /* 0x0000001428027c20 */ /* 0x008fe20008400000 */
[----:B------:R-:W-:Y:S01]  /*24c90*/  F2FP.SATFINITE.E5M2.F32.PACK_AB_MERGE_C R233, RZ, R233, RZ ;  /* 0x000000e9ffe9723e */ /* 0x000fe200048060ff */
[----:B--2---:R-:W-:Y:S01]  /*24ca0*/  FMUL R4, R35, UR20 ;  /* 0x0000001423047c20 */ /* 0x004fe20008400000 */
[----:B------:R-:W-:Y:S01]  /*24cb0*/  F2FP.SATFINITE.E5M2.F32.PACK_AB_MERGE_C R7, RZ, R234, RZ ;  /* 0x000000eaff07723e */ /* 0x000fe200048060ff */
[----:B------:R-:W2:Y:S01]  /*24cc0*/  LDL.LU R35, [R1+0x220] ;  /* 0x0002200001237983 */ /* 0x000ea20000300800 */
[----:B------:R-:W-:Y:S01]  /*24cd0*/  FMUL R235, R235, UR20 ;  /* 0x00000014ebeb7c20 */ /* 0x000fe20008400000 */
[----:B------:R-:W-:Y:S01]  /*24ce0*/  FMUL R236, R236, UR20 ;  /* 0x00000014ecec7c20 */ /* 0x000fe20008400000 */
[----:B----4-:R-:W-:Y:S01]  /*24cf0*/  FMUL R3, R39, UR20 ;  /* 0x0000001427037c20 */ /* 0x010fe20008400000 */
[----:B------:R-:W-:Y:S01]  /*24d00*/  @!P1 STG.E.U8 desc[UR14][R24.64+0xc9], R231 ;  /* 0x0000c9e718009986 */ /* 0x000fe2000c10110e */
[C---:B------:R-:W-:Y:S01]  /*24d10*/  ISETP.LT.OR P1, PT, R0.reuse, 0xd2, !P3 ;  /* 0x000000d20000780c */ /* 0x040fe20005f21670 */
[----:B------:R-:W-:Y:S01]  /*24d20*/  FMUL R237, R237, UR20 ;  /* 0x00000014eded7c20 */ /* 0x000fe20008400000 */
[----:B------:R-:W-:Y:S01]  /*24d30*/  F2FP.SATFINITE.E5M2.F32.PACK_AB_MERGE_C R235, RZ, R235, RZ ;  /* 0x000000ebffeb723e */ /* 0x000fe200048060ff */
[----:B------:R0:W-:Y:S01]  /*24d40*/  @!P5 STG.E.U8 desc[UR14][R26.64+0xc8], R5 ;  /* 0x0000c8051a00d986 */ /* 0x0001e2000c10110e */
[----:B------:R-:W-:-:S02]  /*24d50*/  ISETP.LT.OR P5, PT, R0, 0xd1, !P2 ;  /* 0x000000d10000780c */ /* 0x000fc400057a1670 */
[----:B------:R-:W-:Y:S01]  /*24d60*/  F2FP.SATFINITE.E5M2.F32.PACK_AB_MERGE_C R9, RZ, R236, RZ ;  /* 0x000000ecff09723e */ /* 0x000fe200048060ff */
[----:B------:R-:W-:Y:S01]  /*24d70*/  @!P6 STG.E.U8 desc[UR14][R26.64+0xc9], R233 ;  /* 0x0000c9e91a00e986 */ /* 0x000fe2000c10110e */
[C---:B------:R-:W-:Y:S02]  /*24d80*/  ISETP.LT.OR P6, PT, R0.reuse, 0xd2, !P2 ;  /* 0x000000d20000780c */ /* 0x040fe400057c1670 */
[----:B------:R-:W-:Y:S01]  /*24d90*/  F2FP.SATFINITE.E5M2.F32.PACK_AB_MERGE_C R237, RZ, R237, RZ ;  /* 0x000000edffed723e */ /* 0x000fe200048060ff */
[----:B------:R1:W-:Y:S01]  /*24da0*/  @!P0 STG.E.U8 desc[UR14][R24.64+0xd0], R7 ;  /* 0x0000d00718008986 */ /* 0x0003e2000c10110e */
[C---:B------:R-:W-:Y:S01]  /*24db0*/  ISETP.LT.OR P0, PT, R0.reuse, 0xd9, !P3 ;  /* 0x000000d90000780c */ /* 0x040fe20005f01670 */
[----:B0-----:R-:W-:Y:S02]  /*24dc0*/  FMUL R5, R33, UR20 ;  /* 0x0000001421057c20 */ /* 0x001fe40008400000 */
[----:B------:R-:W-:Y:S01]  /*24dd0*/  @!P1 STG.E.U8 desc[UR14][R24.64+0xd1], R235 ;  /* 0x0000d1eb18009986 */ /* 0x000fe2000c10110e */
[----:B------:R-:W-:-:S03]  /*24de0*/  ISETP.LT.OR P1, PT, R0, 0xda, !P3 ;  /* 0x000000da0000780c */ /* 0x000fc60005f21670 */
[----:B------:R-:W3:Y:S01]  /*24df0*/  LDL.LU R33, [R1+0x224] ;  /* 0x0002240001217983 */ /* 0x000ee20000300800 */
[----:B-1----:R-:W-:Y:S01]  /*24e00*/  F2FP.SATFINITE.E5M2.F32.PACK_AB_MERGE_C R7, RZ, R2, RZ ;  /* 0x00000002ff07723e */ /* 0x002fe200048060ff */
[----:B------:R-:W-:Y:S02]  /*24e10*/  FMUL R2, R32, UR20 ;  /* 0x0000001420027c20 */ /* 0x000fe40008400000 */
[----:B------:R-:W4:Y:S04]  /*24e20*/  LDL.LU R40, [R1+0x228] ;  /* 0x0002280001287983 */ /* 0x000f280000300800 */
[----:B------:R-:W4:Y:S04]  /*24e30*/  LDL.LU R32, [R1+0x22c] ;  /* 0x00022c0001207983 */ /* 0x000f280000300800 */
[----:B------:R-:W4:Y:S01]  /*24e40*/  LDL.LU R39, [R1+0x230] ;  /* 0x0002300001277983 */ /* 0x000f220000300800 */
[----:B------:R-:W-:-:S03]  /*24e50*/  F2FP.SATFINITE.E5M2.F32.PACK_AB_MERGE_C R11, RZ, R4, RZ ;  /* 0x00000004ff0b723e */ /* 0x000fc600048060ff */
[----:B------:R0:W-:Y:S01]  /*24e60*/  @!P5 STG.E.U8 desc[UR14][R26.64+0xd0], R9 ;  /* 0x0000d0091a00d986 */ /* 0x0001e2000c10110e */
[C---:B------:R-:W-:Y:S02]  /*24e70*/  ISETP.LT.OR P5, PT, R0.reuse, 0xd9, !P2 ;  /* 0x000000d90000780c */ /* 0x040fe400057a1670 */
[----:B------:R-:W-:Y:S01]  /*24e80*/  F2FP.SATFINITE.E5M2.F32.PACK_AB_MERGE_C R13, RZ, R5, RZ ;  /* 0x00000005ff0d723e */ /* 0x000fe200048060ff */
[----:B------:R-:W-:Y:S01]  /*24e90*/  @!P6 STG.E.U8 desc[UR14][R26.64+0xd1], R237 ;  /* 0x0000d1ed1a00e986 */ /* 0x000fe2000c10110e */
[----:B------:R-:W-:Y:S02]  /*24ea0*/  ISETP.LT.OR P6, PT, R0, 0xda, !P2 ;  /* 0x000000da0000780c */ /* 0x000fe400057c1670 */
[----:B0-----:R-:W-:Y:S01]  /*24eb0*/  F2FP.SATFINITE.E5M2.F32.PACK_AB_MERGE_C R9, RZ, R3, RZ ;  /* 0x00000003ff09723e */ /* 0x001fe200048060ff */
[----:B------:R0:W-:Y:S04]  /*24ec0*/  @!P0 STG.E.U8 desc[UR14][R24.64+0xd8], R7 ;  /* 0x0000d80718008986 */ /* 0x0001e8000c10110e */
[----:B------:R1:W-:Y:S01]  /*24ed0*/  @!P1 STG.E.U8 desc[UR14][R24.64+0xd9], R9 ;  /* 0x0000d90918009986 */ /* 0x0003e2000c10110e */
[----:B0-----:R-:W-:-:S03]  /*24ee0*/  F2FP.SATFINITE.E5M2.F32.PACK_AB_MERGE_C R7, RZ, R2, RZ ;  /* 0x00000002ff07723e */ /* 0x001fc600048060ff */
[----:B------:R0:W-:Y:S01]  /*24ef0*/  @!P5 STG.E.U8 desc[UR14][R26.64+0xd8], R11 ;  /* 0x0000d80b1a00d986 */ /* 0x0001e2000c10110e */
[----:B------:R-:W-:-:S03]  /*24f00*/  FMUL R3, R38, UR20 ;  /* 0x0000001426037c20 */ /* 0x000fc60008400000 */
[----:B------:R-:W4:Y:S02]  /*24f10*/  LDL.LU R38, [R1+0x234] ;  /* 0x0002340001267983 */ /* 0x000f240000300800 */
[----:B-1----:R-:W-:Y:S01]  /*24f20*/  F2FP.SATFINITE.E5M2.F32.PACK_AB_MERGE_C R9, RZ, R3, RZ ;  /* 0x00000003ff09723e */ /* 0x002fe200048060ff */
[----:B------:R-:W-:Y:S02]  /*24f30*/  FMUL R4, R37, UR20 ;  /* 0x0000001425047c20 */ /* 0x000fe40008400000 */
[----:B------:R-:W4:Y:S01]  /*24f40*/  LDL.LU R37, [R1+0x238] ;  /* 0x0002380001257983 */ /* 0x000f220000300800 */
[----:B------:R-:W-:-:S03]  /*24f50*/  FMUL R5, R36, UR20 ;  /* 0x0000001424057c20 */ /* 0x000fc60008400000 */
[----:B------:R-:W4:Y:S01]  /*24f60*/  LDL.LU R36, [R1+0x23c] ;  /* 0x00023c0001247983 */ /* 0x000f220000300800 */
[----:B--2---:R-:W-:-:S03]  /*24f70*/  FMUL R2, R35, UR20 ;  /* 0x0000001423027c20 */ /* 0x004fc60008400000 */
[----:B------:R-:W2:Y:S01]  /*24f80*/  LDL.LU R35, [R1+0x240] ;  /* 0x0002400001237983 */ /* 0x000ea20000300800 */
[----:B0-----:R-:W-:Y:S01]  /*24f90*/  F2FP.SATFINITE.E5M2.F32.PACK_AB_MERGE_C R11, RZ, R4, RZ ;  /* 0x00000004ff0b723e */ /* 0x001fe200048060ff */
[----:B---3--:R-:W-:Y:S02]  /*24fa0*/  FMUL R3, R33, UR20 ;  /* 0x0000001421037c20 */ /* 0x008fe40008400000 */
[----:B------:R-:W3:Y:S01]  /*24fb0*/  LDL.LU R33, [R1+0x244] ;  /* 0x0002440001217983 */ /* 0x000ee20000300800 */
[----:B----4-:R-:W-:-:S03]  /*24fc0*/  FMUL R4, R32, UR20 ;  /* 0x0000001420047c20 */ /* 0x010fc60008400000 */
[----:B------:R-:W4:Y:S04]  /*24fd0*/  LDL.LU R32, [R1+0x248] ;  /* 0x0002480001207983 */ /* 0x000f280000300800 */
[----:B------:R0:W-:Y:S01]  /*24fe0*/  @!P6 STG.E.U8 desc[UR14][R26.64+0xd9], R13 ;  /* 0x0000d90d1a00e986 */ /* 0x0001e2000c10110e */
[C---:B------:R-:W-:Y:S02]  /*24ff0*/  ISETP.LT.OR P6, PT, R0.reuse, 0xe2, !P3 ;  /* 0x000000e20000780c */ /* 0x040fe40005fc1670 */
[C---:B------:R-:W-:Y:S02]  /*25000*/  ISETP.LT.OR P5, PT, R0.reuse, 0xe1, !P3 ;  /* 0x000000e10000780c */ /* 0x040fe40005fa1670 */
[C---:B------:R-:W-:Y:S02]  /*25010*/  ISETP.LT.OR P0, PT, R0.reuse, 0xe1, !P2 ;  /* 0x000000e10000780c */ /* 0x040fe40005701670 */
[----:B------:R-:W-:-:S02]  /*25020*/  ISETP.LT.OR P1, PT, R0, 0xe2, !P2 ;  /* 0x000000e20000780c */ /* 0x000fc40005721670 */
[----:B------:R-:W-:-:S05]  /*25030*/  F2FP.SATFINITE.E5M2.F32.PACK_AB_MERGE_C R5, RZ, R5, RZ ;  /* 0x00000005ff05723e */ /* 0x000fca00048060ff */
[----:B------:R-:W-:Y:S01]  /*25040*/  @!P6 STG.E.U8 desc[UR14][R24.64+0xe1], R9 ;  /* 0x0000e1091800e986 */ /* 0x000fe2000c10110e */
[----:B------:R-:W-:Y:S02]  /*25050*/  ISETP.LT.OR P6, PT, R0, 0xe9, !P3 ;  /* 0x000000e90000780c */ /* 0x000fe40005fc1670 */
[----:B0-----:R-:W-:Y:S01]  /*25060*/  F2FP.SATFINITE.E5M2.F32.PACK_AB_MERGE_C R13, RZ, R2, RZ ;  /* 0x00000002ff0d723e */ /* 0x001fe200048060ff */
[----:B------:R-:W-:Y:S01]  /*25070*/  FMUL R2, R40, UR20 ;  /* 0x0000001428027c20 */ /* 0x000fe20008400000 */
[----:B------:R0:W-:Y:S01]  /*25080*/  @!P5 STG.E.U8 desc[UR14][R24.64+0xe0], R7 ;  /* 0x0000e0071800d986 */ /* 0x0001e2000c10110e */
[----:B------:R-:W-:-:S03]  /*25090*/  ISETP.LT.OR P5, PT, R0, 0xea, !P2 ;  /* 0x000000ea0000780c */ /* 0x000fc600057a1670 */
[----:B------:R-:W-:Y:S01]  /*250a0*/  @!P0 STG.E.U8 desc[UR14][R26.64+0xe0], R11 ;  /* 0x0000e00b1a008986 */ /* 0x000fe2000c10110e */
[----:B------:R-:W-:-:S03]  /*250b0*/  ISETP.LT.OR P0, PT, R0, 0xea, !P3 ;  /* 0x000000ea0000780c */ /* 0x000fc60005f01670 */
[----:B------:R1:W-:Y:S01]  /*250c0*/  @!P1 STG.E.U8 desc[UR14][R26.64+0xe1], R5 ;  /* 0x0000e1051a009986 */ /* 0x0003e2000c10110e */
[----:B------:R-:W-:-:S03]  /*250d0*/  ISETP.LT.OR P1, PT, R0, 0xe9, !P2 ;  /* 0x000000e90000780c */ /* 0x000fc60005721670 */
[----:B------:R-:W4:Y:S01]  /*250e0*/  LDL.LU R40, [R1+0x24c] ;  /* 0x00024c0001287983 */ /* 0x000f220000300800 */
[----:B0-----:R-:W-:-:S03]  /*250f0*/  F2FP.SATFINITE.E5M2.F32.PACK_AB_MERGE_C R7, RZ, R3, RZ ;  /* 0x00000003ff07723e */ /* 0x001fc600048060ff */
[----:B------:R-:W-:Y:S01]  /*25100*/  @!P6 STG.E.U8 desc[UR14][R24.64+0xe8], R13 ;  /* 0x0000e80d1800e986 */ /* 0x000fe2000c10110e */
[----:B-1----:R-:W-:Y:S01]  /*25110*/  F2FP.SATFINITE.E5M2.F32.PACK_AB_MERGE_C R5, RZ, R2, RZ ;  /* 0x00000002ff05723e */ /* 0x002fe200048060ff */
[----:B------:R-:W-:Y:S02]  /*25120*/  FMUL R2, R39, UR20 ;  /* 0x0000001427027c20 */ /* 0x000fe40008400000 */
[----:B------:R-:W4:Y:S01]  /*25130*/  LDL.LU R39, [R1+0x250] ;  /* 0x0002500001277983 */ /* 0x000f220000300800 */
[----:B------:R-:W-:Y:S02]  /*25140*/  ISETP.LT.OR P6, PT, R0, 0xf1, !P3 ;  /* 0x000000f10000780c */ /* 0x000fe40005fc1670 */
[----:B------:R-:W-:Y:S02]  /*25150*/  F2FP.SATFINITE.E5M2.F32.PACK_AB_MERGE_C R9, RZ, R4, RZ ;  /* 0x00000004ff09723e */ /* 0x000fe400048060ff */
[----:B------:R-:W-:Y:S01]  /*25160*/  F2FP.SATFINITE.E5M2.F32.PACK_AB_MERGE_C R11, RZ, R2, RZ ;  /* 0x00000002ff0b723e */ /* 0x000fe200048060ff */
[----:B------:R0:W-:Y:S04]  /*25170*/  @!P0 STG.E.U8 desc[UR14][R24.64+0xe9], R7 ;  /* 0x0000e90718008986 */ /* 0x0001e8000c10110e */
[----:B------:R1:W-:Y:S04]  /*25180*/  @!P5 STG.E.U8 desc[UR14][R26.64+0xe9], R9 ;  /* 0x0000e9091a00d986 */ /* 0x0003e8000c10110e */
[----:B------:R-:W-:Y:S04]  /*25190*/  @!P1 STG.E.U8 desc[UR14][R26.64+0xe8], R5 ;  /* 0x0000e8051a009986 */ /* 0x000fe8000c10110e */
[----:B------:R2:W-:Y:S01]  /*251a0*/  @!P6 STG.E.U8 desc[UR14][R24.64+0xf0], R11 ;  /* 0x0000f00b1800e986 */ /* 0x0005e2000c10110e */
[----:B------:R-:W-:-:S03]  /*251b0*/  FMUL R3, R38, UR20 ;  /* 0x0000001426037c20 */ /* 0x000fc60008400000 */
[----:B------:R-:W4:Y:S02]  /*251c0*/  LDL.LU R38, [R1+0x254] ;  /* 0x0002540001267983 */ /* 0x000f240000300800 */
[----:B0-----:R-:W-:Y:S01]  /*251d0*/  F2FP.SATFINITE.E5M2.F32.PACK_AB_MERGE_C R7, RZ, R3, RZ ;  /* 0x00000003ff07723e */ /* 0x001fe200048060ff */
[----:B------:R-:W-:Y:S02]  /*251e0*/  FMUL R4, R37, UR20 ;  /* 0x0000001425047c20 */ /* 0x000fe40008400000 */
[----:B------:R-:W4:Y:S01]  /*251f0*/  LDL.LU R37, [R1+0x258] ;  /* 0x0002580001257983 */ /* 0x000f220000300800 */
[----:B------:R-:W-:-:S03]  /*25200*/  FMUL R2, R36, UR20 ;  /* 0x0000001424027c20 */ /* 0x000fc60008400000 */
[----:B------:R-:W4:Y:S02]  /*25210*/  LDL.LU R36, [R1+0x25c] ;  /* 0x00025c0001247983 */ /* 0x000f240000300800 */
[----:B-1----:R-:W-:Y:S01]  /*25220*/  F2FP.SATFINITE.E5M2.F32.PACK_AB_MERGE_C R9, RZ, R2, RZ ;  /* 0x00000002ff09723e */ /* 0x002fe200048060ff */
[----:B--2---:R-:W-:Y:S02]  /*25230*/  FMUL R2, R35, UR20 ;  /* 0x0000001423027c20 */ /* 0x004fe40008400000 */
[----:B------:R-:W2:Y:S03]  /*25240*/  LDL.LU R35, [R1+0x260] ;  /* 0x0002600001237983 */ /* 0x000ea60000300800 */
[----:B------:R-:W-:Y:S01]  /*25250*/  F2FP.SATFINITE.E5M2.F32.PACK_AB_MERGE_C R11, RZ, R2, RZ ;  /* 0x00000002ff0b723e */ /* 0x000fe200048060ff */
[----:B---3--:R-:W-:Y:S02]  /*25260*/  FMUL R3, R33, UR20 ;  /* 0x0000001421037c20 */ /* 0x008fe40008400000 */
[----:B------:R-:W3:Y:S01]  /*25270*/  LDL.LU R33, [R1+0x264] ;  /* 0x0002640001217983 */ /* 0x000ee20000300800 */
[----:B----4-:R-:W-:-:S03]  /*25280*/  FMUL R2, R32, UR20 ;  /* 0x0000001420027c20 */ /* 0x010fc60008400000 */
[----:B------:R-:W4:Y:S01]  /*25290*/  LDL.LU R32, [R1+0x268] ;  /* 0x0002680001207983 */ /* 0x000f220000300800 */
[C---:B------:R-:W-:Y:S02]  /*252a0*/  ISETP.LT.OR P0, PT, R0.reuse, 0xf2, !P3 ;  /* 0x000000f20000780c */ /* 0x040fe40005f01670 */
[C---:B------:R-:W-:Y:S02]  /*252b0*/  ISETP.LT.OR P5, PT, R0.reuse, 0xf2, !P2 ;  /* 0x000000f20000780c */ /* 0x040fe400057a1670 */
[C---:B------:R-:W-:Y:S02]  /*252c0*/  ISETP.LT.OR P1, PT, R0.reuse, 0xf1, !P2 ;  /* 0x000000f10000780c */ /* 0x040fe40005721670 */
[----:B------:R-:W-:Y:S02]  /*252d0*/  ISETP.LT.OR P6, PT, R0, 0xf9, !P3 ;  /* 0x000000f90000780c */ /* 0x000fe40005fc1670 */
[----:B------:R-:W-:Y:S02]  /*252e0*/  F2FP.SATFINITE.E5M2.F32.PACK_AB_MERGE_C R13, RZ, R3, RZ ;  /* 0x00000003ff0d723e */ /* 0x000fe400048060ff */
[----:B------:R-:W-:-:S03]  /*252f0*/  F2FP.SATFINITE.E5M2.F32.PACK_AB_MERGE_C R5, RZ, R4, RZ ;  /* 0x00000004ff05723e */ /* 0x000fc600048060ff */
[----:B------:R0:W-:Y:S01]  /*25300*/  @!P0 STG.E.U8 desc[UR14][R24.64+0xf1], R7 ;  /* 0x0000f10718008986 */ /* 0x0001e2000c10110e */
[----:B------:R-:W-:-:S03]  /*25310*/  ISETP.LT.OR P3, PT, R0, 0xfa, !P3 ;  /* 0x000000fa0000780c */ /* 0x000fc60005f61670 */
[----:B------:R1:W-:Y:S01]  /*25320*/  @!P5 STG.E.U8 desc[UR14][R26.64+0xf1], R9 ;  /* 0x0000f1091a00d986 */ /* 0x0003e2000c10110e */
[----:B------:R-:W-:Y:S02]  /*25330*/  ISETP.LT.OR P5, PT, R0, 0xf9, !P2 ;  /* 0x000000f90000780c */ /* 0x000fe400057a1670 */
[----:B0-----:R-:W-:Y:S01]  /*25340*/  F2FP.SATFINITE.E5M2.F32.PACK_AB_MERGE_C R7, RZ, R2, RZ ;  /* 0x00000002ff07723e */ /* 0x001fe200048060ff */
[----:B------:R-:W-:Y:S01]  /*25350*/  @!P1 STG.E.U8 desc[UR14][R26.64+0xf0], R5 ;  /* 0x0000f0051a009986 */ /* 0x000fe2000c10110e */
[----:B------:R-:W-:-:S03]  /*25360*/  FMUL R2, R40, UR20 ;  /* 0x0000001428027c20 */ /* 0x000fc60008400000 */
[----:B------:R-:W4:Y:S01]  /*25370*/  LDL.LU R40, [R1+0x26c] ;  /* 0x00026c0001287983 */ /* 0x000f220000300800 */
[----:B------:R-:W-:-:S03]  /*25380*/  FMUL R3, R39, UR20 ;  /* 0x0000001427037c20 */ /* 0x000fc60008400000 */
[----:B------:R-:W4:Y:S01]  /*25390*/  LDL.LU R39, [R1+0x270] ;  /* 0x0002700001277983 */ /* 0x000f220000300800 */
[----:B-1----:R-:W-:-:S03]  /*253a0*/  F2FP.SATFINITE.E5M2.F32.PACK_AB_MERGE_C R9, RZ, R2, RZ ;  /* 0x00000002ff09723e */ /* 0x002fc600048060ff */
        /* <DEDUP_REMOVED lines=17> */
[----:B------:R-:W4:Y:S01]  /*254c0*/  LDL.LU R32, [R1+0x288] ;  /* 0x0002880001207983 */ /* 0x000f220000300800 */
[----:B------:R-:W-:Y:S02]  /*254d0*/  ISETP.GE.AND P1, PT, R34, 0x81, PT ;  /* 0x000000812200780c */ /* 0x000fe40003f26270 */
[C---:B------:R-:W-:Y:S02]  /*254e0*/  ISETP.LT.OR P2, PT, R0.reuse, 0xfa, !P2 ;  /* 0x000000fa0000780c */ /* 0x040fe40005741670 */
[C---:B------:R-:W-:Y:S02]  /*254f0*/  ISETP.LT.OR P6, PT, R0.reuse, 0x1, !P1 ;  /* 0x000000010000780c */ /* 0x040fe40004fc1670 */
[----:B------:R-:W-:Y:S02]  /*25500*/  ISETP.LT.OR P3, PT, R0, 0x2, !P1 ;  /* 0x000000020000780c */ /* 0x000fe40004f61670 */
[----:B------:R-:W-:-:S07]  /*25510*/  ISETP.GE.AND P0, PT, R34, 0x89, PT ;  /* 0x000000892200780c */ /* 0x000fce0003f06270 */
[----:B------:R0:W-:Y:S04]  /*25520*/  @!P2 STG.E.U8 desc[UR14][R26.64+0xf9], R9 ;  /* 0x0000f9091a00a986 */ /* 0x0001e8000c10110e */
[----:B------:R-:W-:Y:S01]  /*25530*/  @!P6 STG.E.U8 desc[UR14][R30.64], R11 ;  /* 0x0000000b1e00e986 */ /* 0x000fe2000c10110e */
[C---:B------:R-:W-:Y:S02]  /*25540*/  ISETP.LT.OR P6, PT, R0.reuse, 0x2, !P0 ;  /* 0x000000020000780c */ /* 0x040fe400047c1670 */
[C---:B------:R-:W-:Y:S01]  /*25550*/  ISETP.LT.OR P5, PT, R0.reuse, 0x1, !P0 ;  /* 0x000000010000780c */ /* 0x040fe200047a1670 */
[----:B------:R1:W-:Y:S01]  /*25560*/  @!P3 STG.E.U8 desc[UR14][R30.64+0x1], R13 ;  /* 0x0000010d1e00b986 */ /* 0x0003e2000c10110e */
[----:B------:R-:W-:Y:S02]  /*25570*/  ISETP.LT.OR P2, PT, R0, 0xa, !P1 ;  /* 0x0000000a0000780c */ /* 0x000fe40004f41670 */
[----:B0-----:R-:W-:Y:S01]  /*25580*/  F2FP.SATFINITE.E5M2.F32.PACK_AB_MERGE_C R9, RZ, R3, RZ ;  /* 0x00000003ff09723e */ /* 0x001fe200048060ff */
[----:B------:R-:W-:-:S02]  /*25590*/  FMUL R3, R40, UR20 ;  /* 0x0000001428037c20 */ /* 0x000fc40008400000 */
[----:B------:R-:W4:Y:S01]  /*255a0*/  LDL.LU R40, [R1+0x28c] ;  /* 0x00028c0001287983 */ /* 0x000f220000300800 */
[----:B-1----:R-:W-:Y:S02]  /*255b0*/  F2FP.SATFINITE.E5M2.F32.PACK_AB_MERGE_C R13, RZ, R2, RZ ;  /* 0x00000002ff0d723e */ /* 0x002fe400048060ff */
[C---:B------:R-:W-:Y:S01]  /*255c0*/  ISETP.LT.OR P3, PT, R0.reuse, 0x9, !P1 ;  /* 0x000000090000780c */ /* 0x040fe20004f61670 */
[----:B------:R0:W-:Y:S01]  /*255d0*/  @!P6 STG.E.U8 desc[UR14][R28.64+0x1], R7 ;  /* 0x000001071c00e986 */ /* 0x0001e2000c10110e */
[----:B------:R-:W-:Y:S01]  /*255e0*/  F2FP.SATFINITE.E5M2.F32.PACK_AB_MERGE_C R5, RZ, R5, RZ ;  /* 0x00000005ff05723e */ /* 0x000fe200048060ff */
[----:B------:R-:W-:Y:S02]  /*255f0*/  FMUL R2, R39, UR20 ;  /* 0x0000001427027c20 */ /* 0x000fe40008400000 */
[----:B------:R-:W4:Y:S01]  /*25600*/  LDL.LU R39, [R1+0x290] ;  /* 0x0002900001277983 */ /* 0x000f220000300800 */
[----:B------:R-:W-:Y:S02]  /*25610*/  F2FP.SATFINITE.E5M2.F32.PACK_AB_MERGE_C R11, RZ, R4, RZ ;  /* 0x00000004ff0b723e */ /* 0x000fe400048060ff */
[----:B------:R-:W-:-:S02]  /*25620*/  ISETP.LT.OR P6, PT, R0, 0xa, !P0 ;  /* 0x0000000a0000780c */ /* 0x000fc400047c1670 */
[----:B0-----:R-:W-:Y:S01]  /*25630*/  F2FP.SATFINITE.E5M2.F32.PACK_AB_MERGE_C R7, RZ, R2, RZ ;  /* 0x00000002ff07723e */ /* 0x001fe200048060ff */
[----:B------:R0:W-:Y:S04]  /*25640*/  @!P5 STG.E.U8 desc[UR14][R28.64], R5 ;  /* 0x000000051c00d986 */ /* 0x0001e8000c10110e */
[----:B------:R-:W-:Y:S04]  /*25650*/  @!P2 STG.E.U8 desc[UR14][R30.64+0x9], R11 ;  /* 0x0000090b1e00a986 */ /* 0x000fe8000c10110e */
[----:B------:R1:W-:Y:S01]  /*25660*/  @!P3 STG.E.U8 desc[UR14][R30.64+0x8], R9 ;  /* 0x000008091e00b986 */ /* 0x0003e2000c10110e */
[----:B0-----:R-:W-:-:S05]  /*25670*/  F2FP.SATFINITE.E5M2.F32.PACK_AB_MERGE_C R5, RZ, R3, RZ ;  /* 0x00000003ff05723e */ /* 0x001fca00048060ff */
[----:B------:R4:W-:Y:S01]  /*25680*/  @!P6 STG.E.U8 desc[UR14][R28.64+0x9], R5 ;  /* 0x000009051c00e986 */ /* 0x0009e2000c10110e */
[----:B------:R-:W-:-:S03]  /*25690*/  FMUL R4, R38, UR20 ;  /* 0x0000001426047c20 */ /* 0x000fc60008400000 */
[----:B------:R-:W4:Y:S02]  /*256a0*/  LDL.LU R38, [R1+0x294] ;  /* 0x0002940001267983 */ /* 0x000f240000300800 */
[----:B-1----:R-:W-:Y:S01]  /*256b0*/  F2FP.SATFINITE.E5M2.F32.PACK_AB_MERGE_C R9, RZ, R4, RZ ;  /* 0x00000004ff09723e */ /* 0x002fe200048060ff */
[----:B------:R-:W-:Y:S02]  /*256c0*/  FMUL R2, R37, UR20 ;  /* 0x0000001425027c20 */ /* 0x000fe40008400000 */
[----:B------:R-:W4:Y:S03]  /*256d0*/  LDL.LU R37, [R1+0x298] ;  /* 0x0002980001257983 */ /* 0x000f260000300800 */
[----:B------:R-:W-:Y:S01]  /*256e0*/  F2FP.SATFINITE.E5M2.F32.PACK_AB_MERGE_C R11, RZ, R2, RZ ;  /* 0x00000002ff0b723e */ /* 0x000fe200048060ff */
[----:B------:R-:W-:Y:S02]  /*256f0*/  FMUL R2, R36, UR20 ;  /* 0x0000001424027c20 */ /* 0x000fe40008400000 */
[----:B------:R-:W4:Y:S01]  /*25700*/  LDL.LU R36, [R1+0x29c] ;  /* 0x00029c0001247983 */ /* 0x000f220000300800 */
[----:B--2---:R-:W-:-:S03]  /*25710*/  FMUL R3, R35, UR20 ;  /* 0x0000001423037c20 */ /* 0x004fc60008400000 */
[----:B------:R-:W2:Y:S01]  /*25720*/  LDL.LU R35, [R1+0x2a0] ;  /* 0x0002a00001237983 */ /* 0x000ea20000300800 */
[----:B---3--:R-:W-:-:S03]  /*25730*/  FMUL R4, R33, UR20 ;  /* 0x0000001421047c20 */ /* 0x008fc60008400000 */
[----:B------:R-:W3:Y:S01]  /*25740*/  LDL.LU R33, [R1+0x2a4] ;  /* 0x0002a40001217983 */ /* 0x000ee20000300800 */
[----:B----4-:R-:W-:-:S03]  /*25750*/  FMUL R5, R32, UR20 ;  /* 0x0000001420057c20 */ /* 0x010fc60008400000 */
[----:B------:R-:W4:Y:S01]  /*25760*/  LDL.LU R32, [R1+0x2a8] ;  /* 0x0002a80001207983 */ /* 0x000f220000300800 */
[C---:B------:R-:W-:Y:S02]  /*25770*/  ISETP.LT.OR P5, PT, R0.reuse, 0x9, !P0 ;  /* 0x000000090000780c */ /* 0x040fe400047a1670 */
[C---:B------:R-:W-:Y:S02]  /*25780*/  ISETP.LT.OR P3, PT, R0.reuse, 0x11, !P1 ;  /* 0x000000110000780c */ /* 0x040fe40004f61670 */
[C---:B------:R-:W-:Y:S02]  /*25790*/  ISETP.LT.OR P2, PT, R0.reuse, 0x12, !P1 ;  /* 0x000000120000780c */ /* 0x040fe40004f41670 */
[----:B------:R-:W-:-:S07]  /*257a0*/  ISETP.LT.OR P6, PT, R0, 0x12, !P0 ;  /* 0x000000120000780c */ /* 0x000fce00047c1670 */
[----:B------:R-:W-:Y:S01]  /*257b0*/  @!P5 STG.E.U8 desc[UR14][R28.64+0x8], R13 ;  /* 0x0000080d1c00d986 */ /* 0x000fe2000c10110e */
[----:B------:R-:W-:-:S03]  /*257c0*/  ISETP.LT.OR P5, PT, R0, 0x11, !P0 ;  /* 0x000000110000780c */ /* 0x000fc600047a1670 */
[----:B------:R0:W-:Y:S01]  /*257d0*/  @!P3 STG.E.U8 desc[UR14][R30.64+0x10], R7 ;  /* 0x000010071e00b986 */ /* 0x0001e2000c10110e */
[----:B------:R-:W-:-:S03]  /*257e0*/  ISETP.LT.OR P3, PT, R0, 0x19, !P1 ;  /* 0x000000190000780c */ /* 0x000fc60004f61670 */
[----:B------:R1:W-:Y:S01]  /*257f0*/  @!P2 STG.E.U8 desc[UR14][R30.64+0x11], R9 ;  /* 0x000011091e00a986 */ /* 0x0003e2000c10110e */
[----:B------:R-:W-:Y:S02]  /*25800*/  ISETP.LT.OR P2, PT, R0, 0x1a, !P1 ;  /* 0x0000001a0000780c */ /* 0x000fe40004f41670 */
[----:B0-----:R-:W-:Y:S01]  /*25810*/  F2FP.SATFINITE.E5M2.F32.PACK_AB_MERGE_C R7, RZ, R2, RZ ;  /* 0x00000002ff07723e */ /* 0x001fe200048060ff */
[----:B------:R-:W-:Y:S01]  /*25820*/  FMUL R2, R40, UR20 ;  /* 0x0000001428027c20 */ /* 0x000fe20008400000 */
[----:B-1----:R-:W-:Y:S01]  /*25830*/  F2FP.SATFINITE.E5M2.F32.PACK_AB_MERGE_C R9, RZ, R3, RZ ;  /* 0x00000003ff09723e */ /* 0x002fe200048060ff */
[----:B------:R-:W4:Y:S01]  /*25840*/  LDL.LU R40, [R1+0x2ac] ;  /* 0x0002ac0001287983 */ /* 0x000f220000300800 */
[----:B------:R-:W-:-:S03]  /*25850*/  F2FP.SATFINITE.E5M2.F32.PACK_AB_MERGE_C R13, RZ, R4, RZ ;  /* 0x00000004ff0d723e */ /* 0x000fc600048060ff */
[----:B------:R0:W-:Y:S01]  /*25860*/  @!P6 STG.E.U8 desc[UR14][R28.64+0x11], R7 ;  /* 0x000011071c00e986 */ /* 0x0001e2000c10110e */
[----:B------:R-:W-:Y:S01]  /*25870*/  ISETP.LT.OR P6, PT, R0, 0x1a, !P0 ;  /* 0x0000001a0000780c */ /* 0x000fe200047c1670 */
[----:B------:R-:W-:Y:S02]  /*25880*/  FMUL R3, R39, UR20 ;  /* 0x0000001427037c20 */ /* 0x000fe40008400000 */
[----:B------:R-:W4:Y:S01]  /*25890*/  LDL.LU R39, [R1+0x2b0] ;  /* 0x0002b00001277983 */ /* 0x000f220000300800 */
[----:B0-----:R-:W-:-:S03]  /*258a0*/  F2FP.SATFINITE.E5M2.F32.PACK_AB_MERGE_C R7, RZ, R2, RZ ;  /* 0x00000002ff07723e */ /* 0x001fc600048060ff */
[----:B------:R-:W-:Y:S04]  /*258b0*/  @!P5 STG.E.U8 desc[UR14][R28.64+0x10], R11 ;  /* 0x0000100b1c00d986 */ /* 0x000fe8000c10110e */
[----:B------:R0:W-:Y:S04]  /*258c0*/  @!P3 STG.E.U8 desc[UR14][R30.64+0x18], R9 ;  /* 0x000018091e00b986 */ /* 0x0001e8000c10110e */
[----:B------:R1:W-:Y:S01]  /*258d0*/  @!P2 STG.E.U8 desc[UR14][R30.64+0x19], R13 ;  /* 0x0000190d1e00a986 */ /* 0x0003e2000c10110e */
[----:B0-----:R-:W-:-:S03]  /*258e0*/  F2FP.SATFINITE.E5M2.F32.PACK_AB_MERGE_C R9, RZ, R3, RZ ;  /* 0x00000003ff09723e */ /* 0x001fc600048060ff */
[----:B------:R0:W-:Y:S01]  /*258f0*/  @!P6 STG.E.U8 desc[UR14][R28.64+0x19], R7 ;  /* 0x000019071c00e986 */ /* 0x0001e2000c10110e */
[----:B------:R-:W-:-:S03]  /*25900*/  FMUL R4, R38, UR20 ;  /* 0x0000001426047c20 */ /* 0x000fc60008400000 */
[----:B------:R-:W4:Y:S02]  /*25910*/  LDL.LU R38, [R1+0x2b4] ;  /* 0x0002b40001267983 */ /* 0x000f240000300800 */
[----:B------:R-:W-:Y:S01]  /*25920*/  F2FP.SATFINITE.E5M2.F32.PACK_AB_MERGE_C R11, RZ, R4, RZ ;  /* 0x00000004ff0b723e */ /* 0x000fe200048060ff */
[----:B------:R-:W-:Y:S02]  /*25930*/  FMUL R2, R37, UR20 ;  /* 0x0000001425027c20 */ /* 0x000fe40008400000 */
[----:B------:R-:W4:Y:S03]  /*25940*/  LDL.LU R37, [R1+0x2b8] ;  /* 0x0002b80001257983 */ /* 0x000f260000300800 */
[----:B-1----:R-:W-:Y:S01]  /*25950*/  F2FP.SATFINITE.E5M2.F32.PACK_AB_MERGE_C R13, RZ, R2, RZ ;  /* 0x00000002ff0d723e */ /* 0x002fe200048060ff */
[----:B------:R-:W-:Y:S02]  /*25960*/  FMUL R3, R36, UR20 ;  /* 0x0000001424037c20 */ /* 0x000fe40008400000 */
[----:B------:R-:W4:Y:S01]  /*25970*/  LDL.LU R36, [R1+0x2bc] ;  /* 0x0002bc0001247983 */ /* 0x000f220000300800 */
[----:B--2---:R-:W-:-:S03]  /*25980*/  FMUL R2, R35, UR20 ;  /* 0x0000001423027c20 */ /* 0x004fc60008400000 */
[----:B------:R-:W2:Y:S02]  /*25990*/  LDL.LU R35, [R1+0x2c0] ;  /* 0x0002c00001237983 */ /* 0x000ea40000300800 */
[----:B0-----:R-:W-:Y:S01]  /*259a0*/  F2FP.SATFINITE.E5M2.F32.PACK_AB_MERGE_C R7, RZ, R2, RZ ;  /* 0x00000002ff07723e */ /* 0x001fe200048060ff */
[----:B---3--:R-:W-:Y:S02]  /*259b0*/  FMUL R4, R33, UR20 ;  /* 0x0000001421047c20 */ /* 0x008fe40008400000 */
[----:B------:R-:W3:Y:S01]  /*259c0*/  LDL.LU R33, [R1+0x2c4] ;  /* 0x0002c40001217983 */ /* 0x000ee20000300800 */
[----:B----4-:R-:W-:-:S03]  /*259d0*/  FMUL R2, R32, UR20 ;  /* 0x0000001420027c20 */ /* 0x010fc60008400000 */
[----:B------:R-:W4:Y:S01]  /*259e0*/  LDL.LU R32, [R1+0x2c8] ;  /* 0x0002c80001207983 */ /* 0x000f220000300800 */
[C---:B------:R-:W-:Y:S02]  /*259f0*/  ISETP.LT.OR P5, PT, R0.reuse, 0x19, !P0 ;  /* 0x000000190000780c */ /* 0x040fe400047a1670 */
[C---:B------:R-:W-:Y:S02]  /*25a00*/  ISETP.LT.OR P3, PT, R0.reuse, 0x21, !P1 ;  /* 0x000000210000780c */ /* 0x040fe40004f61670 */
[C---:B------:R-:W-:Y:S02]  /*25a10*/  ISETP.LT.OR P2, PT, R0.reuse, 0x22, !P1 ;  /* 0x000000220000780c */ /* 0x040fe40004f41670 */
[----:B------:R-:W-:Y:S02]  /*25a20*/  F2FP.SATFINITE.E5M2.F32.PACK_AB_MERGE_C R5, RZ, R5, RZ ;  /* 0x00000005ff05723e */ /* 0x000fe400048060ff */
[----:B------:R-:W-:-:S05]  /*25a30*/  ISETP.LT.OR P6, PT, R0, 0x22, !P0 ;  /* 0x000000220000780c */ /* 0x000fca00047c1670 */
[----:B------:R0:W-:Y:S01]  /*25a40*/  @!P5 STG.E.U8 desc[UR14][R28.64+0x18], R5 ;  /* 0x000018051c00d986 */ /* 0x0001e2000c10110e */
[----:B------:R-:W-:-:S03]  /*25a50*/  ISETP.LT.OR P5, PT, R0, 0x21, !P0 ;  /* 0x000000210000780c */ /* 0x000fc600047a1670 */
[----:B------:R-:W-:Y:S01]  /*25a60*/  @!P3 STG.E.U8 desc[UR14][R30.64+0x20], R9 ;  /* 0x000020091e00b986 */ /* 0x000fe2000c10110e */
[----:B------:R-:W-:-:S03]  /*25a70*/  ISETP.LT.OR P3, PT, R0, 0x29, !P1 ;  /* 0x000000290000780c */ /* 0x000fc60004f61670 */
[----:B------:R1:W-:Y:S01]  /*25a80*/  @!P2 STG.E.U8 desc[UR14][R30.64+0x21], R11 ;  /* 0x0000210b1e00a986 */ /* 0x0003e2000c10110e */
[----:B------:R-:W-:Y:S02]  /*25a90*/  ISETP.LT.OR P2, PT, R0, 0x2a, !P1 ;  /* 0x0000002a0000780c */ /* 0x000fe40004f41670 */
[----:B0-----:R-:W-:Y:S02]  /*25aa0*/  F2FP.SATFINITE.E5M2.F32.PACK_AB_MERGE_C R5, RZ, R3, RZ ;  /* 0x00000003ff05723e */ /* 0x001fe400048060ff */
[----:B-1----:R-:W-:Y:S01]  /*25ab0*/  F2FP.SATFINITE.E5M2.F32.PACK_AB_MERGE_C R11, RZ, R2, RZ ;  /* 0x00000002ff0b723e */ /* 0x002fe200048060ff */
[----:B------:R-:W-:Y:S02]  /*25ac0*/  FMUL R2, R40, UR20 ;  /* 0x0000001428027c20 */ /* 0x000fe40008400000 */
[----:B------:R-:W4:Y:S01]  /*25ad0*/  LDL.LU R40, [R1+0x2cc] ;  /* 0x0002cc0001287983 */ /* 0x000f220000300800 */
[----:B------:R-:W-:-:S03]  /*25ae0*/  F2FP.SATFINITE.E5M2.F32.PACK_AB_MERGE_C R9, RZ, R4, RZ ;  /* 0x00000004ff09723e */ /* 0x000fc600048060ff */
[----:B------:R-:W-:Y:S01]  /*25af0*/  @!P6 STG.E.U8 desc[UR14][R28.64+0x21], R5 ;  /* 0x000021051c00e986 */ /* 0x000fe2000c10110e */
[----:B------:R-:W-:-:S03]  /*25b00*/  FMUL R3, R39, UR20 ;  /* 0x0000001427037c20 */ /* 0x000fc60008400000 */
[----:B------:R-:W4:Y:S01]  /*25b10*/  LDL.LU R39, [R1+0x2d0] ;  /* 0x0002d00001277983 */ /* 0x000f220000300800 */
[----:B------:R-:W-:-:S03]  /*25b20*/  ISETP.LT.OR P6, PT, R0, 0x2a, !P0 ;  /* 0x0000002a0000780c */ /* 0x000fc600047c1670 */
[----:B------:R-:W-:Y:S04]  /*25b30*/  @!P5 STG.E.U8 desc[UR14][R28.64+0x20], R13 ;  /* 0x0000200d1c00d986 */ /* 0x000fe8000c10110e */
[----:B------:R0:W-:Y:S04]  /*25b40*/  @!P3 STG.E.U8 desc[UR14][R30.64+0x28], R7 ;  /* 0x000028071e00b986 */ /* 0x0001e8000c10110e */
[----:B------:R1:W-:Y:S01]  /*25b50*/  @!P2 STG.E.U8 desc[UR14][R30.64+0x29], R9 ;  /* 0x000029091e00a986 */ /* 0x0003e2000c10110e */
[----:B0-----:R-:W-:Y:S02]  /*25b60*/  F2FP.SATFINITE.E5M2.F32.PACK_AB_MERGE_C R7, RZ, R2, RZ ;  /* 0x00000002ff07723e */ /* 0x001fe400048060ff */
[----:B-1----:R-:W-:-:S03]  /*25b70*/  F2FP.SATFINITE.E5M2.F32.PACK_AB_MERGE_C R9, RZ, R3, RZ ;  /* 0x00000003ff09723e */ /* 0x002fc600048060ff */
[----:B------:R0:W-:Y:S01]  /*25b80*/  @!P6 STG.E.U8 desc[UR14][R28.64+0x29], R7 ;  /* 0x000029071c00e986 */ /* 0x0001e2000c10110e */
[----:B------:R-:W-:-:S03]  /*25b90*/  FMUL R4, R38, UR20 ;  /* 0x0000001426047c20 */ /* 0x000fc60008400000 */
[----:B------:R-:W4:Y:S02]  /*25ba0*/  LDL.LU R38, [R1+0x2d4] ;  /* 0x0002d40001267983 */ /* 0x000f240000300800 */
[----:B------:R-:W-:Y:S01]  /*25bb0*/  F2FP.SATFINITE.E5M2.F32.PACK_AB_MERGE_C R13, RZ, R4, RZ ;  /* 0x00000004ff0d723e */ /* 0x000fe200048060ff */
        /* <DEDUP_REMOVED lines=21> */
[----:B------:R-:W-:Y:S02]  /*25d10*/  F2FP.SATFINITE.E5M2.F32.PACK_AB_MERGE_C R5, RZ, R5, RZ ;  /* 0x00000005ff05723e */ /* 0x000fe400048060ff */
[----:B0-----:R-:W-:Y:S02]  /*25d20*/  F2FP.SATFINITE.E5M2.F32.PACK_AB_MERGE_C R13, RZ, R2, RZ ;  /* 0x00000002ff0d723e */ /* 0x001fe400048060ff */
[----:B-1----:R-:W-:Y:S01]  /*25d30*/  F2FP.SATFINITE.E5M2.F32.PACK_AB_MERGE_C R9, RZ, R3, RZ ;  /* 0x00000003ff09723e */ /* 0x002fe200048060ff */
[----:B------:R-:W-:Y:S02]  /*25d40*/  FMUL R3, R40, UR20 ;  /* 0x0000001428037c20 */ /* 0x000fe40008400000 */
[----:B------:R-:W4:Y:S01]  /*25d50*/  LDL.LU R40, [R1+0x2ec] ;  /* 0x0002ec0001287983 */ /* 0x000f220000300800 */
[----:B------:R-:W-:Y:S01]  /*25d60*/  F2FP.SATFINITE.E5M2.F32.PACK_AB_MERGE_C R11, RZ, R4, RZ ;  /* 0x00000004ff0b723e */ /* 0x000fe200048060ff */
[----:B------:R-:W-:-:S02]  /*25d70*/  FMUL R2, R39, UR20 ;  /* 0x0000001427027c20 */ /* 0x000fc40008400000 */
[----:B------:R-:W4:Y:S04]  /*25d80*/  LDL.LU R39, [R1+0x2f0] ;  /* 0x0002f00001277983 */ /* 0x000f280000300800 */
[----:B------:R0:W-:Y:S01]  /*25d90*/  @!P6 STG.E.U8 desc[UR14][R28.64+0x31], R7 ;  /* 0x000031071c00e986 */ /* 0x0001e2000c10110e */
[----:B------:R-:W-:-:S03]  /*25da0*/  ISETP.LT.OR P6, PT, R0, 0x3a, !P0 ;  /* 0x0000003a0000780c */ /* 0x000fc600047c1670 */
[----:B------:R1:W-:Y:S01]  /*25db0*/  @!P5 STG.E.U8 desc[UR14][R28.64+0x30], R5 ;  /* 0x000030051c00d986 */ /* 0x0003e2000c10110e */
[----:B0-----:R-:W-:-:S03]  /*25dc0*/  F2FP.SATFINITE.E5M2.F32.PACK_AB_MERGE_C R7, RZ, R2, RZ ;  /* 0x00000002ff07723e */ /* 0x001fc600048060ff */
[----:B------:R-:W-:Y:S01]  /*25dd0*/  @!P2 STG.E.U8 desc[UR14][R30.64+0x39], R11 ;  /* 0x0000390b1e00a986 */ /* 0x000fe2000c10110e */
[----:B-1----:R-:W-:-:S03]  /*25de0*/  F2FP.SATFINITE.E5M2.F32.PACK_AB_MERGE_C R5, RZ, R3, RZ ;  /* 0x00000003ff05723e */ /* 0x002fc600048060ff */
[----:B------:R0:W-:Y:S04]  /*25df0*/  @!P3 STG.E.U8 desc[UR14][R30.64+0x38], R9 ;  /* 0x000038091e00b986 */ /* 0x0001e8000c10110e */
[----:B------:R4:W-:Y:S01]  /*25e00*/  @!P6 STG.E.U8 desc[UR14][R28.64+0x39], R5 ;  /* 0x000039051c00e986 */ /* 0x0009e2000c10110e */
[----:B------:R-:W-:-:S03]  /*25e10*/  FMUL R4, R38, UR20 ;  /* 0x0000001426047c20 */ /* 0x000fc60008400000 */
[----:B------:R-:W4:Y:S02]  /*25e20*/  LDL.LU R38, [R1+0x2f4] ;  /* 0x0002f40001267983 */ /* 0x000f240000300800 */
[----:B0-----:R-:W-:Y:S01]  /*25e30*/  F2FP.SATFINITE.E5M2.F32.PACK_AB_MERGE_C R9, RZ, R4, RZ ;  /* 0x00000004ff09723e */ /* 0x001fe200048060ff */
        /* <DEDUP_REMOVED lines=26> */
[----:B------:R0:W-:Y:S01]  /*25fe0*/  @!P6 STG.E.U8 desc[UR14][R28.64+0x41], R7 ;  /* 0x000041071c00e986 */ /* 0x0001e2000c10110e */
[----:B------:R-:W-:-:S03]  /*25ff0*/  FMUL R3, R39, UR20 ;  /* 0x0000001427037c20 */ /* 0x000fc60008400000 */
[----:B------:R-:W4:Y:S01]  /*26000*/  LDL.LU R39, [R1+0x310] ;  /* 0x0003100001277983 */ /* 0x000f220000300800 */
[----:B------:R-:W-:Y:S02]  /*26010*/  ISETP.LT.OR P6, PT, R0, 0x4a, !P0 ;  /* 0x0000004a0000780c */ /* 0x000fe400047c1670 */
[----:B0-----:R-:W-:Y:S01]  /*26020*/  F2FP.SATFINITE.E5M2.F32.PACK_AB_MERGE_C R7, RZ, R2, RZ ;  /* 0x00000002ff07723e */ /* 0x001fe200048060ff */
        /* <DEDUP_REMOVED lines=155> */
[----:B------:R-:W-:Y:S01]  /*269e0*/  F2FP.SATFINITE.E5M2.F32.PACK_AB_MERGE_C R9, RZ, R4, RZ ;  /* 0x00000004ff09723e */ /* 0x000fe200048060ff */
[----:B------:R-:W-:-:S02]  /*269f0*/  FMUL R3, R39, UR20 ;  /* 0x0000001427037c20 */ /* 0x000fc40008400000 */
[----:B------:R-:W4:Y:S04]  /*26a00*/  LDL.LU R39, [R1+0x390] ;  /* 0x0003900001277983 */ /* 0x000f280000300800 */
[----:B------:R-:W-:Y:S04]  /*26a10*/  @!P6 STG.E.U8 desc[UR14][R28.64+0x81], R5 ;  /* 0x000081051c00e986 */ /* 0x000fe8000c10110e */
[----:B------:R-:W-:Y:S04]  /*26a20*/  @!P5 STG.E.U8 desc[UR14][R28.64+0x80], R13 ;  /* 0x0000800d1c00d986 */ /* 0x000fe8000c10110e */
[----:B------:R0:W-:Y:S04]  /*26a30*/  @!P3 STG.E.U8 desc[UR14][R30.64+0x88], R7 ;  /* 0x000088071e00b986 */ /* 0x0001e8000c10110e */
[----:B------:R1:W-:Y:S01]  /*26a40*/  @!P2 STG.E.U8 desc[UR14][R30.64+0x89], R9 ;  /* 0x000089091e00a986 */ /* 0x0003e2000c10110e */
[----:B0-----:R-:W-:-:S02]  /*26a50*/  F2FP.SATFINITE.E5M2.F32.PACK_AB_MERGE_C R7, RZ, R2, RZ ;  /* 0x00000002ff07723e */ /* 0x001fc400048060ff */
[----:B-1----:R-:W-:Y:S01]  /*26a60*/  F2FP.SATFINITE.E5M2.F32.PACK_AB_MERGE_C R9, RZ, R3, RZ ;  /* 0x00000003ff09723e */ /* 0x002fe200048060ff */
[----:B------:R-:W-:Y:S02]  /*26a70*/  FMUL R4, R38, UR20 ;  /* 0x0000001426047c20 */ /* 0x000fe40008400000 */
[----:B------:R-:W4:Y:S03]  /*26a80*/  LDL.LU R38, [R1+0x394] ;  /* 0x0003940001267983 */ /* 0x000f260000300800 */
[----:B------:R-:W-:Y:S01]  /*26a90*/  F2FP.SATFINITE.E5M2.F32.PACK_AB_MERGE_C R13, RZ, R4, RZ ;  /* 0x00000004ff0d723e */ /* 0x000fe200048060ff */
[----:B------:R-:W-:Y:S02]  /*26aa0*/  FMUL R5, R37, UR20 ;  /* 0x0000001425057c20 */ /* 0x000fe40008400000 */
[----:B------:R-:W4:Y:S01]  /*26ab0*/  LDL.LU R37, [R1+0x398] ;  /* 0x0003980001257983 */ /* 0x000f220000300800 */
[----:B------:R-:W-:-:S03]  /*26ac0*/  FMUL R2, R36, UR20 ;  /* 0x0000001424027c20 */ /* 0x000fc60008400000 */
[----:B------:R-:W4:Y:S01]  /*26ad0*/  LDL.LU R36, [R1+0x39c] ;  /* 0x00039c0001247983 */ /* 0x000f220000300800 */
[----:B--2---:R-:W-:-:S03]  /*26ae0*/  FMUL R3, R35, UR20 ;  /* 0x0000001423037c20 */ /* 0x004fc60008400000 */
[----:B------:R-:W2:Y:S01]  /*26af0*/  LDL.LU R35, [R1+0x3a0] ;  /* 0x0003a00001237983 */ /* 0x000ea20000300800 */
        /* <DEDUP_REMOVED lines=9> */
[----:B------:R0:W-:Y:S01]  /*26b90*/  @!P6 STG.E.U8 desc[UR14][R28.64+0x89], R7 ;  /* 0x000089071c00e986 */ /* 0x0001e2000c10110e */
[----:B------:R-:W-:-:S03]  /*26ba0*/  ISETP.LT.OR P6, PT, R0, 0x92, !P0 ;  /* 0x000000920000780c */ /* 0x000fc600047c1670 */
[----:B------:R-:W-:Y:S01]  /*26bb0*/  @!P5 STG.E.U8 desc[UR14][R28.64+0x88], R11 ;  /* 0x0000880b1c00d986 */ /* 0x000fe2000c10110e */
[----:B------:R-:W-:-:S03]  /*26bc0*/  ISETP.LT.OR P5, PT, R0, 0x91, !P0 ;  /* 0x000000910000780c */ /* 0x000fc600047a1670 */
[----:B------:R1:W-:Y:S01]  /*26bd0*/  @!P3 STG.E.U8 desc[UR14][R30.64+0x90], R9 ;  /* 0x000090091e00b986 */ /* 0x0003e2000c10110e */
[C---:B------:R-:W-:Y:S02]  /*26be0*/  ISETP.LT.OR P3, PT, R0.reuse, 0x99, !P1 ;  /* 0x000000990000780c */ /* 0x040fe40004f61670 */
[----:B0-----:R-:W-:Y:S01]  /*26bf0*/  F2FP.SATFINITE.E5M2.F32.PACK_AB_MERGE_C R7, RZ, R2, RZ ;  /* 0x00000002ff07723e */ /* 0x001fe200048060ff */
[----:B------:R-:W-:Y:S01]  /*26c00*/  @!P2 STG.E.U8 desc[UR14][R30.64+0x91], R13 ;  /* 0x0000910d1e00a986 */ /* 0x000fe2000c10110e */
[----:B------:R-:W-:Y:S02]  /*26c10*/  ISETP.LT.OR P2, PT, R0, 0x9a, !P1 ;  /* 0x0000009a0000780c */ /* 0x000fe40004f41670 */
        /* <DEDUP_REMOVED lines=86> */
[----:B------:R0:W-:Y:S01]  /*27180*/  @!P6 STG.E.U8 desc[UR14][R28.64+0xb1], R7 ;  /* 0x0000b1071c00e986 */ /* 0x0001e2000c10110e */
[----:B------:R-:W-:-:S03]  /*27190*/  ISETP.LT.OR P6, PT, R0, 0xba, !P0 ;  /* 0x000000ba0000780c */ /* 0x000fc600047c1670 */
[----:B------:R-:W4:Y:S04]  /*271a0*/  LDL.LU R39, [R1+0x3f0] ;  /* 0x0003f00001277983 */ /* 0x000f280000300800 */
        /* <DEDUP_REMOVED lines=33> */
[----:B------:R0:W-:Y:S01]  /*273c0*/  @!P6 STG.E.U8 desc[UR14][R28.64+0xc1], R7 ;  /* 0x0000c1071c00e986 */ /* 0x0001e2000c10110e */
[----:B------:R-:W-:-:S03]  /*273d0*/  ISETP.LT.OR P6, PT, R0, 0xca, !P0 ;  /* 0x000000ca0000780c */ /* 0x000fc600047c1670 */
[----:B------:R-:W4:Y:S01]  /*273e0*/  LDL.LU R40, [R1+0x40c] ;  /* 0x00040c0001287983 */ /* 0x000f220000300800 */
[----:B------:R-:W-:Y:S01]  /*273f0*/  F2FP.SATFINITE.E5M2.F32.PACK_AB_MERGE_C R13, RZ, R4, RZ ;  /* 0x00000004ff0d723e */ /* 0x000fe200048060ff */
        /* <DEDUP_REMOVED lines=24> */
[C---:B------:R-:W-:Y:S01]  /*27580*/  ISETP.LT.OR P3, PT, R0.reuse, 0xd1, !P1 ;  /* 0x000000d10000780c */ /* 0x040fe20004f61670 */
[----:B------:R-:W4:Y:S01]  /*27590*/  LDL.LU R42, [R1+0x42c] ;  /* 0x00042c00012a7983 */ /* 0x000f220000300800 */
[C---:B------:R-:W-:Y:S02]  /*275a0*/  ISETP.LT.OR P2, PT, R0.reuse, 0xd2, !P1 ;  /* 0x000000d20000780c */ /* 0x040fe40004f41670 */
[----:B------:R-:W-:Y:S02]  /*275b0*/  ISETP.LT.OR P6, PT, R0, 0xd2, !P0 ;  /* 0x000000d20000780c */ /* 0x000fe400047c1670 */
[----:B------:R-:W-:-:S05]  /*275c0*/  F2FP.SATFINITE.E5M2.F32.PACK_AB_MERGE_C R5, RZ, R5, RZ ;  /* 0x00000005ff05723e */ /* 0x000fca00048060ff */
[----:B------:R0:W-:Y:S01]  /*275d0*/  @!P5 STG.E.U8 desc[UR14][R28.64+0xc8], R5 ;  /* 0x0000c8051c00d986 */ /* 0x0001e2000c10110e */
[----:B------:R-:W-:-:S03]  /*275e0*/  ISETP.LT.OR P5, PT, R0, 0xd1, !P0 ;  /* 0x000000d10000780c */ /* 0x000fc600047a1670 */
[----:B------:R-:W-:Y:S01]  /*275f0*/  @!P3 STG.E.U8 desc[UR14][R30.64+0xd0], R9 ;  /* 0x0000d0091e00b986 */ /* 0x000fe2000c10110e */
[----:B------:R-:W-:-:S03]  /*27600*/  ISETP.LT.OR P3, PT, R0, 0xd9, !P1 ;  /* 0x000000d90000780c */ /* 0x000fc60004f61670 */
[----:B------:R1:W-:Y:S01]  /*27610*/  @!P2 STG.E.U8 desc[UR14][R30.64+0xd1], R11 ;  /* 0x0000d10b1e00a986 */ /* 0x0003e2000c10110e */
[----:B0-----:R-:W-:Y:S02]  /*27620*/  F2FP.SATFINITE.E5M2.F32.PACK_AB_MERGE_C R5, RZ, R3, RZ ;  /* 0x00000003ff05723e */ /* 0x001fe400048060ff */
[----:B------:R-:W-:-:S03]  /*27630*/  ISETP.LT.OR P2, PT, R0, 0xda, !P1 ;  /* 0x000000da0000780c */ /* 0x000fc60004f41670 */
[----:B------:R-:W-:Y:S01]  /*27640*/  @!P6 STG.E.U8 desc[UR14][R28.64+0xd1], R5 ;  /* 0x0000d1051c00e986 */ /* 0x000fe2000c10110e */
[----:B-1----:R-:W-:Y:S02]  /*27650*/  F2FP.SATFINITE.E5M2.F32.PACK_AB_MERGE_C R11, RZ, R2, RZ ;  /* 0x00000002ff0b723e */ /* 0x002fe400048060ff */
[----:B------:R-:W-:Y:S01]  /*27660*/  ISETP.LT.OR P6, PT, R0, 0xda, !P0 ;  /* 0x000000da0000780c */ /* 0x000fe200047c1670 */
[----:B------:R-:W-:Y:S02]  /*27670*/  FMUL R2, R40, UR20 ;  /* 0x0000001428027c20 */ /* 0x000fe40008400000 */
[----:B------:R-:W4:Y:S01]  /*27680*/  LDL.LU R40, [R1+0x430] ;  /* 0x0004300001287983 */ /* 0x000f220000300800 */
[----:B------:R-:W-:-:S03]  /*27690*/  FMUL R3, R39, UR20 ;  /* 0x0000001427037c20 */ /* 0x000fc60008400000 */
[----:B------:R-:W4:Y:S01]  /*276a0*/  LDL.LU R39, [R1+0x434] ;  /* 0x0004340001277983 */ /* 0x000f220000300800 */
[----:B------:R-:W-:-:S03]  /*276b0*/  F2FP.SATFINITE.E5M2.F32.PACK_AB_MERGE_C R9, RZ, R4, RZ ;  /* 0x00000004ff09723e */ /* 0x000fc600048060ff */
        /* <DEDUP_REMOVED lines=13> */
[----:B--2---:R-:W-:Y:S01]  /*27790*/  FMUL R3, R35, UR20 ;  /* 0x0000001423037c20 */ /* 0x004fe20008400000 */
[----:B0-----:R-:W-:Y:S02]  /*277a0*/  F2FP.SATFINITE.E5M2.F32.PACK_AB_MERGE_C R7, RZ, R2, RZ ;  /* 0x00000002ff07723e */ /* 0x001fe400048060ff */
        /* <DEDUP_REMOVED lines=15> */
[----:B------:R-:W-:Y:S02]  /*278a0*/  F2FP.SATFINITE.E5M2.F32.PACK_AB_MERGE_C R5, RZ, R5, RZ ;  /* 0x00000005ff05723e */ /* 0x000fe400048060ff */
[----:B0-----:R-:W-:Y:S01]  /*278b0*/  F2FP.SATFINITE.E5M2.F32.PACK_AB_MERGE_C R11, RZ, R4, RZ ;  /* 0x00000004ff0b723e */ /* 0x001fe200048060ff */
[----:B------:R0:W-:Y:S01]  /*278c0*/  @!P6 STG.E.U8 desc[UR14][R28.64+0xe1], R7 ;  /* 0x0000e1071c00e986 */ /* 0x0001e2000c10110e */
[C---:B------:R-:W-:Y:S02]  /*278d0*/  ISETP.LT.OR P6, PT, R0.reuse, 0xea, !P0 ;  /* 0x000000ea0000780c */ /* 0x040fe400047c1670 */
[----:B-1----:R-:W-:Y:S01]  /*278e0*/  F2FP.SATFINITE.E5M2.F32.PACK_AB_MERGE_C R9, RZ, R3, RZ ;  /* 0x00000003ff09723e */ /* 0x002fe200048060ff */
[----:B------:R1:W-:Y:S01]  /*278f0*/  @!P5 STG.E.U8 desc[UR14][R28.64+0xe0], R5 ;  /* 0x0000e0051c00d986 */ /* 0x0003e2000c10110e */
[----:B------:R-:W-:-:S03]  /*27900*/  ISETP.LT.OR P5, PT, R0, 0xe9, !P0 ;  /* 0x000000e90000780c */ /* 0x000fc600047a1670 */
[----:B------:R-:W-:Y:S01]  /*27910*/  @!P2 STG.E.U8 desc[UR14][R30.64+0xe9], R11 ;  /* 0x0000e90b1e00a986 */ /* 0x000fe2000c10110e */
[----:B------:R-:W-:Y:S01]  /*27920*/  ISETP.LT.OR P2, PT, R0, 0xf2, !P1 ;  /* 0x000000f20000780c */ /* 0x000fe20004f41670 */
[----:B------:R-:W-:Y:S02]  /*27930*/  FMUL R3, R42, UR20 ;  /* 0x000000142a037c20 */ /* 0x000fe40008400000 */
[----:B------:R1:W-:Y:S01]  /*27940*/  @!P3 STG.E.U8 desc[UR14][R30.64+0xe8], R9 ;  /* 0x0000e8091e00b986 */ /* 0x0003e2000c10110e */
[----:B------:R-:W-:Y:S02]  /*27950*/  ISETP.LT.OR P3, PT, R0, 0xf1, !P1 ;  /* 0x000000f10000780c */ /* 0x000fe40004f61670 */
[----:B------:R-:W-:Y:S01]  /*27960*/  F2FP.SATFINITE.E5M2.F32.PACK_AB_MERGE_C R13, RZ, R2, RZ ;  /* 0x00000002ff0d723e */ /* 0x000fe200048060ff */
[----:B------:R-:W-:Y:S01]  /*27970*/  FMUL R4, R39, UR20 ;  /* 0x0000001427047c20 */ /* 0x000fe20008400000 */
[----:B------:R-:W-:Y:S01]  /*27980*/  FMUL R2, R40, UR20 ;  /* 0x0000001428027c20 */ /* 0x000fe20008400000 */
[----:B------:R-:W-:-:S03]  /*27990*/  F2FP.SATFINITE.E5M2.F32.PACK_AB_MERGE_C R3, RZ, R3, RZ ;  /* 0x00000003ff03723e */ /* 0x000fc600048060ff */
[----:B0-----:R-:W-:Y:S02]  /*279a0*/  F2FP.SATFINITE.E5M2.F32.PACK_AB_MERGE_C R7, RZ, R4, RZ ;  /* 0x00000004ff07723e */ /* 0x001fe400048060ff */
[----:B-1----:R-:W-:Y:S01]  /*279b0*/  F2FP.SATFINITE.E5M2.F32.PACK_AB_MERGE_C R5, RZ, R2, RZ ;  /* 0x00000002ff05723e */ /* 0x002fe200048060ff */
[----:B------:R-:W-:Y:S01]  /*279c0*/  @!P5 STG.E.U8 desc[UR14][R28.64+0xe8], R13 ;  /* 0x0000e80d1c00d986 */ /* 0x000fe2000c10110e */
[----:B------:R-:W-:-:S03]  /*279d0*/  ISETP.LT.OR P5, PT, R0, 0xf1, !P0 ;  /* 0x000000f10000780c */ /* 0x000fc600047a1670 */
[----:B------:R2:W-:Y:S01]  /*279e0*/  @!P6 STG.E.U8 desc[UR14][R28.64+0xe9], R3 ;  /* 0x0000e9031c00e986 */ /* 0x0005e2000c10110e */
[----:B------:R-:W-:-:S03]  /*279f0*/  ISETP.LT.OR P6, PT, R0, 0xf2, !P0 ;  /* 0x000000f20000780c */ /* 0x000fc600047c1670 */
[----:B------:R0:W-:Y:S01]  /*27a00*/  @!P2 STG.E.U8 desc[UR14][R30.64+0xf1], R7 ;  /* 0x0000f1071e00a986 */ /* 0x0001e2000c10110e */
[C---:B------:R-:W-:Y:S02]  /*27a10*/  ISETP.LT.OR P2, PT, R0.reuse, 0xf9, !P1 ;  /* 0x000000f90000780c */ /* 0x040fe40004f41670 */
[C---:B------:R-:W-:Y:S01]  /*27a20*/  ISETP.LT.OR P1, PT, R0.reuse, 0xfa, !P1 ;  /* 0x000000fa0000780c */ /* 0x040fe20004f21670 */
[----:B------:R4:W-:Y:S01]  /*27a30*/  @!P3 STG.E.U8 desc[UR14][R30.64+0xf0], R5 ;  /* 0x0000f0051e00b986 */ /* 0x0009e2000c10110e */
[C---:B------:R-:W-:Y:S02]  /*27a40*/  ISETP.LT.OR P3, PT, R0.reuse, 0xf9, !P0 ;  /* 0x000000f90000780c */ /* 0x040fe40004761670 */
[----:B------:R-:W-:Y:S01]  /*27a50*/  ISETP.LT.OR P0, PT, R0, 0xfa, !P0 ;  /* 0x000000fa0000780c */ /* 0x000fe20004701670 */
[----:B------:R-:W-:-:S05]  /*27a60*/  FMUL R2, R38, UR20 ;  /* 0x0000001426027c20 */ /* 0x000fca0008400000 */
[----:B------:R-:W-:-:S05]  /*27a70*/  F2FP.SATFINITE.E5M2.F32.PACK_AB_MERGE_C R9, RZ, R2, RZ ;  /* 0x00000002ff09723e */ /* 0x000fca00048060ff */
[----:B------:R1:W-:Y:S01]  /*27a80*/  @!P5 STG.E.U8 desc[UR14][R28.64+0xf0], R9 ;  /* 0x0000f0091c00d986 */ /* 0x0003e2000c10110e */
[----:B------:R-:W-:Y:S01]  /*27a90*/  FMUL R0, R37, UR20 ;  /* 0x0000001425007c20 */ /* 0x000fe20008400000 */
[----:B------:R-:W-:Y:S01]  /*27aa0*/  FMUL R2, R36, UR20 ;  /* 0x0000001424027c20 */ /* 0x000fe20008400000 */
[----:B--2---:R-:W-:-:S03]  /*27ab0*/  FMUL R3, R35, UR20 ;  /* 0x0000001423037c20 */ /* 0x004fc60008400000 */
[----:B0-----:R-:W-:Y:S02]  /*27ac0*/  F2FP.SATFINITE.E5M2.F32.PACK_AB_MERGE_C R7, RZ, R0, RZ ;  /* 0x00000000ff07723e */ /* 0x001fe400048060ff */
[----:B------:R-:W-:Y:S02]  /*27ad0*/  F2FP.SATFINITE.E5M2.F32.PACK_AB_MERGE_C R11, RZ, R2, RZ ;  /* 0x00000002ff0b723e */ /* 0x000fe400048060ff */
[----:B------:R-:W-:Y:S01]  /*27ae0*/  F2FP.SATFINITE.E5M2.F32.PACK_AB_MERGE_C R3, RZ, R3, RZ ;  /* 0x00000003ff03723e */ /* 0x000fe200048060ff */
[----:B------:R1:W-:Y:S04]  /*27af0*/  @!P6 STG.E.U8 desc[UR14][R28.64+0xf1], R7 ;  /* 0x0000f1071c00e986 */ /* 0x0003e8000c10110e */
[----:B------:R1:W-:Y:S04]  /*27b00*/  @!P2 STG.E.U8 desc[UR14][R30.64+0xf8], R11 ;  /* 0x0000f80b1e00a986 */ /* 0x0003e8000c10110e */
[----:B------:R1:W-:Y:S01]  /*27b10*/  @!P1 STG.E.U8 desc[UR14][R30.64+0xf9], R3 ;  /* 0x0000f9031e009986 */ /* 0x0003e2000c10110e */
[----:B---3--:R-:W-:Y:S01]  /*27b20*/  FMUL R4, R33, UR20 ;  /* 0x0000001421047c20 */ /* 0x008fe20008400000 */
[----:B----4-:R-:W-:-:S04]  /*27b30*/  FMUL R5, R32, UR20 ;  /* 0x0000001420057c20 */ /* 0x010fc80008400000 */
[----:B------:R-:W-:Y:S02]  /*27b40*/  F2FP.SATFINITE.E5M2.F32.PACK_AB_MERGE_C R13, RZ, R4, RZ ;  /* 0x00000004ff0d723e */ /* 0x000fe400048060ff */
[----:B------:R-:W-:-:S03]  /*27b50*/  F2FP.SATFINITE.E5M2.F32.PACK_AB_MERGE_C R5, RZ, R5, RZ ;  /* 0x00000005ff05723e */ /* 0x000fc600048060ff */
[----:B------:R1:W-:Y:S04]  /*27b60*/  @!P3 STG.E.U8 desc[UR14][R28.64+0xf8], R13 ;  /* 0x0000f80d1c00b986 */ /* 0x0003e8000c10110e */
[----:B------:R1:W-:Y:S02]  /*27b70*/  @!P0 STG.E.U8 desc[UR14][R28.64+0xf9], R5 ;  /* 0x0000f9051c008986 */ /* 0x0003e4000c10110e */
.L_x_545:
[----:B------:R-:W-:Y:S05]  /*27b80*/  BSYNC B0 ;  /* 0x0000000000007941 */ /* 0x000fea0003800000 */
.L_x_31:
[----:B-12--5:R-:W2:Y:S04]  /*27b90*/  LDL.LU R3, [R1+0x450] ;  /* 0x0004500001037983 */ /* 0x026ea80000300800 */
[----:B------:R-:W2:Y:S01]  /*27ba0*/  LDL.LU R2, [R1+0x454] ;  /* 0x0004540001027983 */ /* 0x000ea20000300800 */
[----:B------:R-:W-:Y:S01]  /*27bb0*/  ULDC UR6, c[0x0][0xc] ;  /* 0x0000030000067ab9 */ /* 0x000fe20000000800 */
[----:B------:R-:W-:Y:S01]  /*27bc0*/  ULDC UR7, c[0x0][0x10] ;  /* 0x0000040000077ab9 */ /* 0x000fe20000000800 */
[----:B---34-:R-:W2:Y:S01]  /*27bd0*/  LDC R5, c[0x0][0x14] ;  /* 0x00000500ff057b82 */ /* 0x018ea20000000800 */
[----:B------:R-:W-:Y:S01]  /*27be0*/  UIMAD.WIDE.U32 UR6, UR6, UR7, URZ ;  /* 0x00000007060672a5 */ /* 0x000fe2000f8e003f */
[----:B------:R-:W-:Y:S01]  /*27bf0*/  PRMT R0, RZ, 0x7610, R0 ;  /* 0x00007610ff007816 */ /* 0x000fe20000000000 */
[----:B------:R-:W-:-:S04]  /*27c00*/  UMOV UR9, 0xffffffff ;  /* 0xffffffff00097882 */ /* 0x000fc80000000000 */
[----:B--2---:R-:W-:-:S04]  /*27c10*/  IMAD.WIDE.U32 R2, R5, UR6, R2 ;  /* 0x0000000605027c25 */ /* 0x004fc8000f8e0002 */
[----:B------:R-:W-:Y:S01]  /*27c20*/  IMAD R5, R5, UR7, RZ ;  /* 0x0000000705057c24 */ /* 0x000fe2000f8e02ff */
[----:B------:R-:W-:Y:S01]  /*27c30*/  ULDC.64 UR6, c[0x0][0x650] ;  /* 0x0001940000067ab9 */ /* 0x000fe20000000a00 */
[----:B------:R-:W-:Y:S01]  /*27c40*/  IMAD.MOV.U32 R11, RZ, RZ, R2 ;  /* 0x000000ffff0b7224 */ /* 0x000fe200078e0002 */
[----:B------:R-:W-:Y:S01]  /*27c50*/  ISETP.GE.U32.AND P0, PT, R2, UR6, PT ;  /* 0x0000000602007c0c */ /* 0x000fe2000bf06070 */
[----:B------:R-:W-:Y:S02]  /*27c60*/  IMAD.IADD R13, R3, 0x1, R5 ;  /* 0x00000001030d7824 */ /* 0x000fe400078e0205 */
[----:B------:R-:W-:-:S03]  /*27c70*/  IMAD.MOV.U32 R2, RZ, RZ, -0x1 ;  /* 0xffffffffff027424 */ /* 0x000fc600078e00ff */
[----:B------:R1:W-:Y:S01]  /*27c80*/  STL [R1+0x450], R13 ;  /* 0x0004500d01007387 */ /* 0x0003e20000100800 */
[----:B------:R-:W-:-:S03]  /*27c90*/  ISETP.GE.U32.AND.EX P0, PT, R13, UR7, PT, P0 ;  /* 0x000000070d007c0c */ /* 0x000fc6000bf06100 */
[----:B------:R1:W-:Y:S04]  /*27ca0*/  STL [R1+0x454], R11 ;  /* 0x0004540b01007387 */ /* 0x0003e80000100800 */
[----:B------:R1:W-:Y:S06]  /*27cb0*/  STL [R1+0x458], R2 ;  /* 0x0004580201007387 */ /* 0x0003ec0000100800 */
[----:B------:R-:W-:Y:S05]  /*27cc0*/  @P0 BRA `(.L_x_546) ;  /* 0x0000000400740947 */ /* 0x000fea0003800000 */
[----:B------:R-:W2:Y:S01]  /*27cd0*/  S2R R8, SR_CTAID.X ;  /* 0x0000000000087919 */ /* 0x000ea20000002500 */
[----:B------:R-:W-:Y:S01]  /*27ce0*/  ULDC.64 UR18, c[0x0][0x628] ;  /* 0x00018a0000127ab9 */ /* 0x000fe20000000a00 */
[----:B------:R-:W3:Y:S01]  /*27cf0*/  LDC R9, c[0x0][0x144] ;  /* 0x00005100ff097b82 */ /* 0x000ee20000000800 */
[----:B------:R-:W-:Y:S01]  /*27d00*/  ULDC UR6, c[0x0][0x150] ;  /* 0x0000540000067ab9 */ /* 0x000fe20000000800 */
[----:B------:R-:W4:Y:S01]  /*27d10*/  S2R R12, SR_CTAID.Y ;  /* 0x00000000000c7919 */ /* 0x000f220000002600 */
[----:B------:R-:W-:Y:S01]  /*27d20*/  ISETP.NE.U32.AND P0, PT, RZ, UR18, PT ;  /* 0x00000012ff007c0c */ /* 0x000fe2000bf05070 */
[----:B------:R-:W-:Y:S01]  /*27d30*/  ULDC UR23, c[0x0][0x630] ;  /* 0x00018c0000177ab9 */ /* 0x000fe20000000800 */
[----:B------:R-:W-:Y:S02]  /*27d40*/  R2UR UR16, R11 ;  /* 0x000000000b1072ca */ /* 0x000fe400000e0000 */
[----:B------:R-:W-:Y:S01]  /*27d50*/  ISETP.NE.AND.EX P0, PT, RZ, UR19, PT, P0 ;  /* 0x00000013ff007c0c */ /* 0x000fe2000bf05300 */
[----:B0-----:R-:W0:Y:S01]  /*27d60*/  LDC.64 R6, c[0x0][0x620] ;  /* 0x00018800ff067b82 */ /* 0x001e220000000a00 */
[----:B------:R-:W-:-:S02]  /*27d70*/  R2UR UR17, R13 ;  /* 0x000000000d1172ca */ /* 0x000fc400000e0000 */
[----:B--2---:R-:W-:-:S05]  /*27d80*/  I2FP.F32.U32 R0, R8 ;  /* 0x0000000800007245 */ /* 0x004fca0000201000 */
[----:B------:R-:W-:-:S06]  /*27d90*/  FMUL R0, R0, UR6 ;  /* 0x0000000600007c20 */ /* 0x000fcc0008400000 */
[----:B------:R-:W2:Y:S01]  /*27da0*/  F2I.U32.TRUNC.NTZ R0, R0 ;  /* 0x0000000000007305 */ /* 0x000ea2000020f000 */
[----:B----4-:R-:W-:Y:S05]  /*27db0*/  @!P0 BRA `(.L_x_547) ;  /* 0x0000000000308947 */ /* 0x010fea0003800000 */
        /* <DEDUP_REMOVED lines=12> */
.L_x_547:
[----:B------:R-:W-:Y:S01]  /*27e80*/  USHF.R.U64 UR9, UR16, UR23, UR17 ;  /* 0x0000001710097299 */ /* 0x000fe20008001211 */
[----:B------:R-:W4:Y:S01]  /*27e90*/  LDC.64 R22, c[0x0][0x640] ;  /* 0x00019000ff167b82 */ /* 0x000f220000000a00 */
[----:B------:R-:W-:Y:S01]  /*27ea0*/  USHF.R.U32.HI UR6, URZ, UR23, UR17 ;  /* 0x000000173f067299 */ /* 0x000fe20008011611 */
[----:B--2---:R-:W-:Y:S02]  /*27eb0*/  IMAD.MOV R10, RZ, RZ, -R0 ;  /* 0x000000ffff0a7224 */ /* 0x004fe400078e0a00 */
[----:B-1----:R-:W-:Y:S01]  /*27ec0*/  IMAD.MOV.U32 R2, RZ, RZ, R11 ;  /* 0x000000ffff027224 */ /* 0x002fe200078e000b */
[----:B------:R-:W-:Y:S01]  /*27ed0*/  IADD3 R5, P0, RZ, -UR9, RZ ;  /* 0x80000009ff057c10 */ /* 0x000fe2000ff1e0ff */
[----:B---3--:R-:W-:Y:S02]  /*27ee0*/  IMAD R18, R9, R10, R8 ;  /* 0x0000000a09127224 */ /* 0x008fe400078e0208 */
[----:B------:R-:W1:Y:S02]  /*27ef0*/  LDC R4, c[0x0][0x618] ;  /* 0x00018600ff047b82 */ /* 0x000e640000000800 */
[----:B------:R-:W-:Y:S01]  /*27f00*/  IMAD.X R3, RZ, RZ, ~UR6, P0 ;  /* 0x80000006ff037e24 */ /* 0x000fe200080e06ff */
[----:B------:R-:W-:-:S03]  /*27f10*/  ULDC UR6, c[0x0][0x154] ;  /* 0x0000550000067ab9 */ /* 0x000fc60000000800 */
[-C--:B0-----:R-:W-:Y:S02]  /*27f20*/  IMAD R0, R3, R6.reuse, RZ ;  /* 0x0000000603007224 */ /* 0x081fe400078e02ff */
[----:B------:R-:W0:Y:S01]  /*27f30*/  LDC R14, c[0x0][0x608] ;  /* 0x00018200ff0e7b82 */ /* 0x000e220000000800 */
[----:B------:R-:W-:Y:S02]  /*27f40*/  IMAD.MOV.U32 R3, RZ, RZ, R13 ;  /* 0x000000ffff037224 */ /* 0x000fe400078e000d */
[----:B------:R-:W-:-:S05]  /*27f50*/  IMAD.WIDE.U32 R2, R5, R6, R2 ;  /* 0x0000000605027225 */ /* 0x000fca00078e0002 */
[----:B------:R-:W2:Y:S01]  /*27f60*/  LDC R20, c[0x0][0x658] ;  /* 0x00019600ff147b82 */ /* 0x000ea20000000800 */
[----:B------:R-:W-:Y:S01]  /*27f70*/  IMAD R5, R5, R7, R0 ;  /* 0x0000000705057224 */ /* 0x000fe200078e0200 */
[----:B------:R-:W-:Y:S01]  /*27f80*/  I2FP.F32.U32 R0, R12 ;  /* 0x0000000c00007245 */ /* 0x000fe20000201000 */
[----:B------:R-:W-:Y:S01]  /*27f90*/  IMAD.MOV.U32 R7, RZ, RZ, 0x1 ;  /* 0x00000001ff077424 */ /* 0x000fe200078e00ff */
[----:B----4-:R-:W-:Y:S01]  /*27fa0*/  ISETP.NE.U32.AND P0, PT, R22, RZ, PT ;  /* 0x000000ff1600720c */ /* 0x010fe20003f05070 */
[----:B------:R-:W-:Y:S02]  /*27fb0*/  IMAD.IADD R3, R3, 0x1, R5 ;  /* 0x0000000103037824 */ /* 0x000fe400078e0205 */
[----:B------:R-:W-:Y:S01]  /*27fc0*/  FMUL R0, R0, UR6 ;  /* 0x0000000600007c20 */ /* 0x000fe20008400000 */
[----:B------:R-:W3:Y:S01]  /*27fd0*/  LDC R15, c[0x0][0x148] ;  /* 0x00005200ff0f7b82 */ /* 0x000ee20000000800 */
[----:B------:R-:W-:Y:S01]  /*27fe0*/  ISETP.NE.AND.EX P0, PT, R23, RZ, PT, P0 ;  /* 0x000000ff1700720c */ /* 0x000fe20003f05300 */
[----:B------:R-:W-:Y:S01]  /*27ff0*/  IMAD.MOV.U32 R5, RZ, RZ, -0x1 ;  /* 0xffffffffff057424 */ /* 0x000fe200078e00ff */
[-CC-:B-1----:R-:W-:Y:S01]  /*28000*/  SHF.R.U64 R10, R2, R4.reuse, R3.reuse ;  /* 0x00000004020a7219 */ /* 0x182fe20000001203 */
[----:B------:R1:W4:Y:S01]  /*28010*/  F2I.U32.TRUNC.NTZ R13, R0 ;  /* 0x00000000000d7305 */ /* 0x000322000020f000 */
[----:B------:R-:W-:-:S03]  /*28020*/  SHF.R.U32.HI R3, RZ, R4, R3 ;  /* 0x00000004ff037219 */ /* 0x000fc60000011603 */
[----:B------:R-:W1:Y:S01]  /*28030*/  LDC R16, c[0x0][0x600] ;  /* 0x00018000ff107b82 */ /* 0x000e620000000800 */
[-CC-:B0-----:R-:W-:Y:S02]  /*28040*/  SHF.R.U64 R8, R10, R14.reuse, R3.reuse ;  /* 0x0000000e0a087219 */ /* 0x181fe40000001203 */
[----:B------:R-:W-:-:S05]  /*28050*/  SHF.R.U32.HI R3, RZ, R14, R3 ;  /* 0x0000000eff037219 */ /* 0x000fca0000011603 */
[----:B------:R-:W0:Y:S01]  /*28060*/  LDC R17, c[0x0][0x648] ;  /* 0x00019200ff117b82 */ /* 0x000e220000000800 */
[-CC-:B--2---:R-:W-:Y:S02]  /*28070*/  SHF.R.U64 R11, R8, R20.reuse, R3.reuse ;  /* 0x00000014080b7219 */ /* 0x184fe40000001203 */
[-C--:B------:R-:W-:Y:S02]  /*28080*/  SHF.L.U32 R5, R5, R20.reuse, RZ ;  /* 0x0000001405057219 */ /* 0x080fe400000006ff */
[-C--:B------:R-:W-:Y:S01]  /*28090*/  SHF.R.U32.HI R3, RZ, R20.reuse, R3 ;  /* 0x00000014ff037219 */ /* 0x080fe20000011603 */
[----:B------:R-:W-:Y:S01]  /*280a0*/  IMAD.MOV.U32 R2, RZ, RZ, R11 ;  /* 0x000000ffff027224 */ /* 0x000fe200078e000b */
[----:B------:R-:W-:Y:S01]  /*280b0*/  SHF.L.U32 R20, R7, R20, RZ ;  /* 0x0000001407147219 */ /* 0x000fe200000006ff */
[----:B------:R-:W2:Y:S01]  /*280c0*/  LDC R19, c[0x0][0x638] ;  /* 0x00018e00ff137b82 */ /* 0x000ea20000000800 */
[----:B------:R-:W-:-:S07]  /*280d0*/  LOP3.LUT R41, RZ, R5, RZ, 0x33, !PT ;  /* 0x00000005ff297212 */ /* 0x000fce00078e33ff */
[----:B------:R-:W0:Y:S01]  /*280e0*/  LDC R21, c[0x0][0x610] ;  /* 0x00018400ff157b82 */ /* 0x000e220000000800 */
[----:B----4-:R-:W-:Y:S05]  /*280f0*/  @!P0 BRA `(.L_x_548) ;  /* 0x0000000000288947 */ /* 0x010fea0003800000 */
[----:B-1----:R-:W1:Y:S02]  /*28100*/  LDC R0, c[0x0][0x64c] ;  /* 0x00019300ff007b82 */ /* 0x002e640000000800 */
[----:B-1----:R-:W-:-:S05]  /*28110*/  IADD3 R7, P0, R11, R0, RZ ;  /* 0x000000000b077210 */ /* 0x002fca0007f1e0ff */
        /* <DEDUP_REMOVED lines=8> */
.L_x_548:
[----:B01----:R-:W-:Y:S01]  /*281a0*/  SHF.R.U64 R0, R2, R17, R3 ;  /* 0x0000001102007219 */ /* 0x003fe20000001203 */
[----:B------:R-:W-:Y:S01]  /*281b0*/  VIADD R3, R16, 0xffffffff ;  /* 0xffffffff10037836 */ /* 0x000fe20000000000 */
[----:B------:R-:W-:Y:S01]  /*281c0*/  LOP3.LUT R41, R8, R41, RZ, 0xc0, !PT ;  /* 0x0000002908297212 */ /* 0x000fe200078ec0ff */
[----:B------:R-:W-:Y:S02]  /*281d0*/  IMAD.MOV R13, RZ, RZ, -R13 ;  /* 0x000000ffff0d7224 */ /* 0x000fe400078e0a0d */
[----:B------:R-:W-:Y:S01]  /*281e0*/  IMAD.MOV R2, RZ, RZ, -R0 ;  /* 0x000000ffff027224 */ /* 0x000fe200078e0a00 */
[----:B------:R-:W-:Y:S01]  /*281f0*/  LOP3.LUT R3, R10, R3, RZ, 0xc0, !PT ;  /* 0x000000030a037212 */ /* 0x000fe200078ec0ff */
[----:B------:R-:W-:Y:S02]  /*28200*/  IMAD R41, R20, R0, R41 ;  /* 0x0000000014297224 */ /* 0x000fe400078e0229 */
[----:B---3--:R-:W-:Y:S02]  /*28210*/  @P4 IMAD R18, R15, R13, R12 ;  /* 0x0000000d0f124224 */ /* 0x008fe400078e020c */
[----:B--2---:R-:W-:-:S02]  /*28220*/  IMAD R0, R2, R19, R11 ;  /* 0x0000001302007224 */ /* 0x004fc400078e020b */
[----:B------:R-:W-:Y:S02]  /*28230*/  IMAD R41, R41, R21, R18 ;  /* 0x0000001529297224 */ /* 0x000fe400078e0212 */
[----:B------:R-:W-:Y:S02]  /*28240*/  IMAD R2, R0, R16, R3 ;  /* 0x0000001000027224 */ /* 0x000fe400078e0203 */
[----:B------:R-:W-:-:S03]  /*28250*/  IMAD.MOV.U32 R4, RZ, RZ, 0x1 ;  /* 0x00000001ff047424 */ /* 0x000fc600078e00ff */
[----:B------:R-:W-:Y:S02]  /*28260*/  SEL R3, R2, R41, !P4 ;  /* 0x0000002902037207 */ /* 0x000fe40006000000 */
[----:B------:R-:W-:Y:S02]  /*28270*/  PRMT R0, R4, 0x7610, R0 ;  /* 0x0000761004007816 */ /* 0x000fe40000000000 */
[----:B------:R-:W-:Y:S01]  /*28280*/  SEL R41, R41, R2, !P4 ;  /* 0x0000000229297207 */ /* 0x000fe20006000000 */
[----:B------:R2:W-:Y:S06]  /*28290*/  STL [R1+0x458], R3 ;  /* 0x0004580301007387 */ /* 0x0005ec0000100800 */
.L_x_546:
[----:B------:R3:W-:Y:S01]  /*282a0*/  STL [R1+0x45c], R41 ;  /* 0x00045c2901007387 */ /* 0x0007e20000100800 */
[----:B------:R-:W-:-:S13]  /*282b0*/  LOP3.LUT P0, RZ, R0, 0xff, RZ, 0xc0, !PT ;  /* 0x000000ff00ff7812 */ /* 0x000fda000780c0ff */
[----:B---3--:R-:W-:Y:S05]  /*282c0*/  @P0 BRA `(.L_x_549) ;  /* 0xfffffd8c00700947 */ /* 0x008fea000383ffff */
[----:B------:R-:W-:Y:S05]  /*282d0*/  EXIT ;  /* 0x000000000000794d */ /* 0x000fea0003800000 */
.L_x_3:
[----:B------:R-:W2:Y:S01]  /*282e0*/  LDL R18, [R1+0x454] ;  /* 0x0004540001127983 */ /* 0x000ea20000100800 */
[----:B------:R-:W-:-:S03]  /*282f0*/  ULDC.64 UR4, c[0x0][0x650] ;  /* 0x0001940000047ab9 */ /* 0x000fc60000000a00 */
[----:B------:R-:W3:Y:S01]  /*28300*/  LDL R19, [R1+0x450] ;  /* 0x0004500001137983 */ /* 0x000ee20000100800 */
[----:B------:R-:W-:Y:S01]  /*28310*/  PRMT R0, RZ, 0x7610, R0 ;  /* 0x00007610ff007816 */ /* 0x000fe20000000000 */
[----:B------:R-:W-:Y:S02]  /*28320*/  IMAD.MOV.U32 R5, RZ, RZ, -0x1 ;  /* 0xffffffffff057424 */ /* 0x000fe400078e00ff */
[----:B------:R-:W-:Y:S02]  /*28330*/  IMAD.MOV.U32 R4, RZ, RZ, -0x1 ;  /* 0xffffffffff047424 */ /* 0x000fe400078e00ff */
[----:B------:R-:W-:Y:S01]  /*28340*/  IMAD.MOV.U32 R10, RZ, RZ, -0x1 ;  /* 0xffffffffff0a7424 */ /* 0x000fe200078e00ff */
[----:B--2---:R-:W-:-:S04]  /*28350*/  ISETP.GE.U32.AND P0, PT, R18, UR4, PT ;  /* 0x0000000412007c0c */ /* 0x004fc8000bf06070 */
[----:B---3--:R-:W-:-:S13]  /*28360*/  ISETP.GE.U32.AND.EX P0, PT, R19, UR5, PT, P0 ;  /* 0x0000000513007c0c */ /* 0x008fda000bf06100 */
[----:B------:R-:W-:Y:S05]  /*28370*/  @P0 BRA `(.L_x_550) ;  /* 0x0000000400600947 */ /* 0x000fea0003800000 */
[----:B------:R-:W0:Y:S01]  /*28380*/  LDC.64 R12, c[0x0][0x628] ;  /* 0x00018a00ff0c7b82 */ /* 0x000e220000000a00 */
[----:B------:R-:W-:Y:S02]  /*28390*/  IMAD.MOV.U32 R8, RZ, RZ, R18 ;  /* 0x000000ffff087224 */ /* 0x000fe400078e0012 */
[----:B------:R-:W-:-:S05]  /*283a0*/  IMAD.MOV.U32 R9, RZ, RZ, R19 ;  /* 0x000000ffff097224 */ /* 0x000fca00078e0013 */
[----:B------:R-:W1:Y:S08]  /*283b0*/  LDC R14, c[0x0][0x630] ;  /* 0x00018c00ff0e7b82 */ /* 0x000e700000000800 */
[----:B------:R-:W2:Y:S01]  /*283c0*/  LDC.64 R16, c[0x0][0x620] ;  /* 0x00018800ff107b82 */ /* 0x000ea20000000a00 */
[----:B0-----:R-:W-:-:S04]  /*283d0*/  ISETP.NE.U32.AND P0, PT, R12, RZ, PT ;  /* 0x000000ff0c00720c */ /* 0x001fc80003f05070 */
[----:B------:R-:W-:-:S13]  /*283e0*/  ISETP.NE.AND.EX P0, PT, R13, RZ, PT, P0 ;  /* 0x000000ff0d00720c */ /* 0x000fda0003f05300 */
[----:B-12---:R-:W-:Y:S05]  /*283f0*/  @!P0 BRA `(.L_x_551) ;  /* 0x0000000000288947 */ /* 0x006fea0003800000 */
[----:B------:R-:W0:Y:S02]  /*28400*/  LDC R0, c[0x0][0x634] ;  /* 0x00018d00ff007b82 */ /* 0x000e240000000800 */
[----:B0-----:R-:W-:-:S05]  /*28410*/  IADD3 R9, P0, R18, R0, RZ ;  /* 0x0000000012097210 */ /* 0x001fca0007f1e0ff */
        /* <DEDUP_REMOVED lines=8> */
.L_x_551:
[-CC-:B------:R-:W-:Y:S01]  /*284a0*/  SHF.R.U64 R10, R8, R14.reuse, R9.reuse ;  /* 0x0000000e080a7219 */ /* 0x180fe20000001209 */
[----:B------:R-:W0:Y:S01]  /*284b0*/  LDC R6, c[0x0][0x618] ;  /* 0x00018600ff067b82 */ /* 0x000e220000000800 */
[----:B------:R-:W-:Y:S01]  /*284c0*/  SHF.R.U32.HI R0, RZ, R14, R9 ;  /* 0x0000000eff007219 */ /* 0x000fe20000011609 */
[----:B------:R-:W-:Y:S01]  /*284d0*/  ULDC UR4, c[0x0][0x150] ;  /* 0x0000540000047ab9 */ /* 0x000fe20000000800 */
[----:B------:R-:W-:Y:S01]  /*284e0*/  IADD3 R3, P0, RZ, -R10, RZ ;  /* 0x8000000aff037210 */ /* 0x000fe20007f1e0ff */
[----:B------:R-:W-:Y:S01]  /*284f0*/  IMAD.MOV.U32 R4, RZ, RZ, R18 ;  /* 0x000000ffff047224 */ /* 0x000fe200078e0012 */
[----:B------:R-:W-:Y:S01]  /*28500*/  I2FP.F32.U32 R8, R2 ;  /* 0x0000000200087245 */ /* 0x000fe20000201000 */
[----:B------:R-:W-:Y:S02]  /*28510*/  IMAD.MOV.U32 R5, RZ, RZ, R19 ;  /* 0x000000ffff057224 */ /* 0x000fe400078e0013 */
[----:B------:R-:W1:Y:S01]  /*28520*/  LDC.64 R20, c[0x0][0x640] ;  /* 0x00019000ff147b82 */ /* 0x000e620000000a00 */
[----:B------:R-:W-:-:S02]  /*28530*/  IMAD.X R7, RZ, RZ, ~R0, P0 ;  /* 0x000000ffff077224 */ /* 0x000fc400000e0e00 */
[----:B------:R-:W-:Y:S01]  /*28540*/  FMUL R9, R8, UR4 ;  /* 0x0000000408097c20 */ /* 0x000fe20008400000 */
[----:B------:R-:W-:Y:S01]  /*28550*/  IMAD.WIDE.U32 R4, R3, R16, R4 ;  /* 0x0000001003047225 */ /* 0x000fe200078e0004 */
[----:B------:R-:W-:-:S03]  /*28560*/  ULDC UR4, c[0x0][0x154] ;  /* 0x0000550000047ab9 */ /* 0x000fc60000000800 */
[----:B------:R-:W-:Y:S01]  /*28570*/  IMAD R0, R7, R16, RZ ;  /* 0x0000001007007224 */ /* 0x000fe200078e02ff */
[----:B------:R-:W2:Y:S01]  /*28580*/  LDC R13, c[0x0][0x144] ;  /* 0x00005100ff0d7b82 */ /* 0x000ea20000000800 */
[----:B------:R-:W3:Y:S02]  /*28590*/  F2I.U32.TRUNC.NTZ R9, R9 ;  /* 0x0000000900097305 */ /* 0x000ee4000020f000 */
[----:B------:R-:W-:-:S04]  /*285a0*/  IMAD R3, R3, R17, R0 ;  /* 0x0000001103037224 */ /* 0x000fc800078e0200 */
[----:B------:R-:W-:Y:S01]  /*285b0*/  IMAD.IADD R3, R5, 0x1, R3 ;  /* 0x0000000105037824 */ /* 0x000fe200078e0203 */
[----:B------:R-:W4:Y:S04]  /*285c0*/  LDC R12, c[0x0][0x608] ;  /* 0x00018200ff0c7b82 */ /* 0x000f280000000800 */
[-C--:B0-----:R-:W-:Y:S02]  /*285d0*/  SHF.R.U64 R8, R4, R6.reuse, R3 ;  /* 0x0000000604087219 */ /* 0x081fe40000001203 */
[----:B------:R-:W-:Y:S02]  /*285e0*/  I2FP.F32.U32 R4, R11 ;  /* 0x0000000b00047245 */ /* 0x000fe40000201000 */
[----:B------:R-:W0:Y:S01]  /*285f0*/  LDC R7, c[0x0][0x658] ;  /* 0x00019600ff077b82 */ /* 0x000e220000000800 */
[----:B-1----:R-:W-:Y:S01]  /*28600*/  ISETP.NE.U32.AND P0, PT, R20, RZ, PT ;  /* 0x000000ff1400720c */ /* 0x002fe20003f05070 */
[----:B---3--:R-:W-:Y:S01]  /*28610*/  IMAD.MOV R0, RZ, RZ, -R9 ;  /* 0x000000ffff007224 */ /* 0x008fe200078e0a09 */
[----:B------:R-:W-:Y:S01]  /*28620*/  SHF.R.U32.HI R3, RZ, R6, R3 ;  /* 0x00000006ff037219 */ /* 0x000fe20000011603 */
[----:B------:R-:W-:Y:S01]  /*28630*/  FMUL R4, R4, UR4 ;  /* 0x0000000404047c20 */ /* 0x000fe20008400000 */
[----:B------:R-:W-:Y:S01]  /*28640*/  ISETP.NE.AND.EX P0, PT, R21, RZ, PT, P0 ;  /* 0x000000ff1500720c */ /* 0x000fe20003f05300 */
[----:B------:R-:W-:-:S02]  /*28650*/  IMAD.MOV.U32 R6, RZ, RZ, -0x1 ;  /* 0xffffffffff067424 */ /* 0x000fc400078e00ff */
[----:B------:R-:W1:Y:S01]  /*28660*/  LDC R14, c[0x0][0x148] ;  /* 0x00005200ff0e7b82 */ /* 0x000e620000000800 */
[----:B--2---:R-:W-:Y:S02]  /*28670*/  IMAD R18, R13, R0, R2 ;  /* 0x000000000d127224 */ /* 0x004fe400078e0202 */
[----:B------:R-:W-:-:S05]  /*28680*/  IMAD.MOV.U32 R2, RZ, RZ, 0x1 ;  /* 0x00000001ff027424 */ /* 0x000fca00078e00ff */
[----:B------:R-:W2:Y:S01]  /*28690*/  LDC R16, c[0x0][0x600] ;  /* 0x00018000ff107b82 */ /* 0x000ea20000000800 */
[-CC-:B----4-:R-:W-:Y:S02]  /*286a0*/  SHF.R.U64 R13, R8, R12.reuse, R3.reuse ;  /* 0x0000000c080d7219 */ /* 0x190fe40000001203 */
[----:B------:R-:W-:Y:S02]  /*286b0*/  SHF.R.U32.HI R0, RZ, R12, R3 ;  /* 0x0000000cff007219 */ /* 0x000fe40000011603 */
[----:B------:R3:W4:Y:S03]  /*286c0*/  F2I.U32.TRUNC.NTZ R12, R4 ;  /* 0x00000004000c7305 */ /* 0x000726000020f000 */
[----:B------:R-:W1:Y:S01]  /*286d0*/  LDC R17, c[0x0][0x648] ;  /* 0x00019200ff117b82 */ /* 0x000e620000000800 */
[-C--:B0-----:R-:W-:Y:S02]  /*286e0*/  SHF.R.U64 R15, R13, R7.reuse, R0 ;  /* 0x000000070d0f7219 */ /* 0x081fe40000001200 */
[----:B------:R-:W-:-:S02]  /*286f0*/  SHF.L.U32 R6, R6, R7, RZ ;  /* 0x0000000706067219 */ /* 0x000fc400000006ff */
[-C--:B------:R-:W-:Y:S01]  /*28700*/  SHF.L.U32 R22, R2, R7.reuse, RZ ;  /* 0x0000000702167219 */ /* 0x080fe200000006ff */
[----:B------:R-:W-:Y:S01]  /*28710*/  IMAD.MOV.U32 R2, RZ, RZ, R15 ;  /* 0x000000ffff027224 */ /* 0x000fe200078e000f */
[----:B------:R-:W-:Y:S01]  /*28720*/  SHF.R.U32.HI R3, RZ, R7, R0 ;  /* 0x00000007ff037219 */ /* 0x000fe20000011600 */
[----:B------:R-:W0:Y:S01]  /*28730*/  LDC R19, c[0x0][0x638] ;  /* 0x00018e00ff137b82 */ /* 0x000e220000000800 */
[----:B------:R-:W-:-:S07]  /*28740*/  LOP3.LUT R24, RZ, R6, RZ, 0x33, !PT ;  /* 0x00000006ff187212 */ /* 0x000fce00078e33ff */
        /* <DEDUP_REMOVED lines=12> */
.L_x_552:
[----:B-1----:R-:W-:Y:S01]  /*28810*/  SHF.R.U64 R3, R2, R17, R3 ;  /* 0x0000001102037219 */ /* 0x002fe20000001203 */
[----:B--2---:R-:W-:Y:S01]  /*28820*/  VIADD R7, R16, 0xffffffff ;  /* 0xffffffff10077836 */ /* 0x004fe20000000000 */
[----:B------:R-:W-:Y:S01]  /*28830*/  LOP3.LUT R0, R13, R24, RZ, 0xc0, !PT ;  /* 0x000000180d007212 */ /* 0x000fe200078ec0ff */
[----:B------:R-:W-:Y:S02]  /*28840*/  IMAD.MOV R12, RZ, RZ, -R12 ;  /* 0x000000ffff0c7224 */ /* 0x000fe400078e0a0c */
[----:B------:R-:W-:Y:S02]  /*28850*/  IMAD.MOV R2, RZ, RZ, -R3 ;  /* 0x000000ffff027224 */ /* 0x000fe400078e0a03 */
[----:B------:R-:W-:Y:S01]  /*28860*/  IMAD R5, R22, R3, R0 ;  /* 0x0000000316057224 */ /* 0x000fe200078e0200 */
[----:B------:R-:W-:Y:S01]  /*28870*/  LOP3.LUT R3, R8, R7, RZ, 0xc0, !PT ;  /* 0x0000000708037212 */ /* 0x000fe200078ec0ff */
[----:B------:R-:W-:Y:S02]  /*28880*/  @P4 IMAD R18, R14, R12, R11 ;  /* 0x0000000c0e124224 */ /* 0x000fe400078e020b */
[----:B0-----:R-:W-:-:S02]  /*28890*/  IMAD R0, R2, R19, R15 ;  /* 0x0000001302007224 */ /* 0x001fc400078e020f */
[----:B------:R-:W-:Y:S02]  /*288a0*/  IMAD.MOV.U32 R4, RZ, RZ, 0x1 ;  /* 0x00000001ff047424 */ /* 0x000fe400078e00ff */
[----:B------:R-:W-:Y:S02]  /*288b0*/  IMAD R5, R5, R23, R18 ;  /* 0x0000001705057224 */ /* 0x000fe400078e0212 */
[----:B------:R-:W-:Y:S01]  /*288c0*/  IMAD R2, R0, R16, R3 ;  /* 0x0000001000027224 */ /* 0x000fe200078e0203 */
[----:B------:R-:W-:-:S04]  /*288d0*/  PRMT R0, R4, 0x7610, R0 ;  /* 0x0000761004007816 */ /* 0x000fc80000000000 */
[----:B------:R-:W-:Y:S02]  /*288e0*/  SEL R4, R2, R5, !P4 ;  /* 0x0000000502047207 */ /* 0x000fe40006000000 */
[----:B------:R-:W-:-:S07]  /*288f0*/  SEL R5, R5, R2, !P4 ;  /* 0x0000000205057207 */ /* 0x000fce0006000000 */
.L_x_550:
[----:B------:R-:W-:-:S08]  /*28900*/  NOP ;  /* 0x0000000000007918 */ /* 0x000fd00000000000 */
[----:B------:R-:W0:-:S00]  /*28910*/  USETMAXREG.DEALLOC.CTAPOOL 0x18 ;  /* 0x00000018000079c8 */ /* 0x000e0000080e0500 */
[----:B------:R-:W-:-:S13]  /*28920*/  ISETP.NE.AND P0, PT, RZ, UR8, PT ;  /* 0x00000008ff007c0c */ /* 0x000fda000bf05270 */
[----:B------:R-:W-:Y:S05]  /*28930*/  @P0 EXIT ;  /* 0x000000000000094d */ /* 0x000fea0003800000 */
[----:B0-----:R-:W-:Y:S01]  /*28940*/  LOP3.LUT P0, RZ, R0, 0xff, RZ, 0xc0, !PT ;  /* 0x000000ff00ff7812 */ /* 0x001fe2000780c0ff */
[----:B------:R-:W-:Y:S02]  /*28950*/  IMAD.MOV.U32 R6, RZ, RZ, 0x1 ;  /* 0x00000001ff067424 */ /* 0x000fe400078e00ff */
[----:B------:R-:W-:-:S10]  /*28960*/  IMAD.MOV.U32 R7, RZ, RZ, RZ ;  /* 0x000000ffff077224 */ /* 0x000fd400078e00ff */
[----:B------:R-:W-:Y:S05]  /*28970*/  @!P0 BRA `(.L_x_553) ;  /* 0x0000000c00488947 */ /* 0x000fea0003800000 */
[----:B------:R-:W0:Y:S01]  /*28980*/  LDC R0, c[0x0][0x28c] ;  /* 0x0000a300ff007b82 */ /* 0x000e220000000800 */
[----:B------:R-:W1:Y:S01]  /*28990*/  S2R R2, SR_TID.X ;  /* 0x0000000000027919 */ /* 0x000e620000002100 */
[----:B------:R-:W-:Y:S01]  /*289a0*/  ULDC UR5, c[0x0][0x658] ;  /* 0x0001960000057ab9 */ /* 0x000fe20000000800 */
[----:B------:R-:W-:Y:S01]  /*289b0*/  UMOV UR7, 0xffffffff ;  /* 0xffffffff00077882 */ /* 0x000fe20000000000 */
[----:B------:R-:W-:Y:S01]  /*289c0*/  ULDC UR6, c[0x0][0xc] ;  /* 0x0000030000067ab9 */ /* 0x000fe20000000800 */
[----:B------:R-:W-:Y:S01]  /*289d0*/  USHF.L.U32 UR8, UR7, UR5, URZ ;  /* 0x0000000507087299 */ /* 0x000fe2000800063f */
[----:B------:R-:W-:Y:S01]  /*289e0*/  BSSY B0, `(.L_x_553) ;  /* 0x00000cb000007945 */ /* 0x000fe20003800000 */
[----:B------:R-:W-:Y:S01]  /*289f0*/  UMOV UR9, 0x1 ;  /* 0x0000000100097882 */ /* 0x000fe20000000000 */
[----:B------:R-:W-:Y:S01]  /*28a00*/  ULDC UR7, c[0x0][0x10] ;  /* 0x0000040000077ab9 */ /* 0x000fe20000000800 */
[----:B------:R-:W-:Y:S01]  /*28a10*/  USHF.L.U32 UR18, UR9, UR5, URZ ;  /* 0x0000000509127299 */ /* 0x000fe2000800063f */
[----:B------:R-:W-:Y:S01]  /*28a20*/  IMAD.MOV.U32 R9, RZ, RZ, 0x1 ;  /* 0x00000001ff097424 */ /* 0x000fe200078e00ff */
[----:B------:R-:W-:Y:S01]  /*28a30*/  UIMAD.WIDE.U32 UR6, UR6, UR7, URZ ;  /* 0x00000007060672a5 */ /* 0x000fe2000f8e003f */
[----:B------:R-:W-:Y:S01]  /*28a40*/  IMAD.MOV.U32 R6, RZ, RZ, 0x1 ;  /* 0x00000001ff067424 */ /* 0x000fe200078e00ff */
[----:B------:R-:W-:Y:S01]  /*28a50*/  ULDC UR5, c[0x0][0x14] ;  /* 0x0000050000057ab9 */ /* 0x000fe20000000800 */
[----:B------:R-:W-:Y:S01]  /*28a60*/  IMAD.MOV.U32 R7, RZ, RZ, RZ ;  /* 0x000000ffff077224 */ /* 0x000fe200078e00ff */
[----:B------:R-:W-:-:S02]  /*28a70*/  UIMAD.WIDE.U32 UR20, UR6, UR5, URZ ;  /* 0x00000005061472a5 */ /* 0x000fc4000f8e003f */
[----:B------:R-:W-:Y:S01]  /*28a80*/  UIMAD UR16, UR7, UR5, URZ ;  /* 0x00000005071072a4 */ /* 0x000fe2000f8e023f */
[----:B------:R-:W-:Y:S01]  /*28a90*/  ULDC UR4, c[0x0][0x600] ;  /* 0x0001800000047ab9 */ /* 0x000fe20000000800 */
[----:B------:R-:W-:Y:S02]  /*28aa0*/  ULOP3.LUT UR24, UR13, 0x2, URZ, 0xfc, !UPT ;  /* 0x000000020d187892 */ /* 0x000fe4000f8efc3f */
[----:B------:R-:W-:Y:S01]  /*28ab0*/  UIADD3 UR4, UR4, -0x1, URZ ;  /* 0xffffffff04047890 */ /* 0x000fe2000fffe03f */
[----:B0-----:R-:W-:Y:S01]  /*28ac0*/  VIADD R0, R0, 0x7f ;  /* 0x0000007f00007836 */ /* 0x001fe20000000000 */
[----:B------:R-:W-:Y:S02]  /*28ad0*/  ULOP3.LUT UR17, URZ, UR8, URZ, 0x33, !UPT ;  /* 0x000000083f117292 */ /* 0x000fe4000f8e333f */
[----:B------:R-:W-:Y:S02]  /*28ae0*/  UIADD3 UR16, UR21, UR16, URZ ;  /* 0x0000001015107290 */ /* 0x000fe4000fffe03f */
[----:B------:R-:W-:Y:S01]  /*28af0*/  SHF.R.S32.HI R3, RZ, 0x1f, R0 ;  /* 0x0000001fff037819 */ /* 0x000fe20000011400 */
[----:B------:R-:W-:-:S03]  /*28b00*/  ULDC.64 UR22, c[0x0][0x198] ;  /* 0x0000660000167ab9 */ /* 0x000fc60000000a00 */
[----:B------:R-:W-:Y:S02]  /*28b10*/  LEA.HI R0, R3, R0, RZ, 0x7 ;  /* 0x0000000003007211 */ /* 0x000fe400078f38ff */
[C---:B-1----:R-:W-:Y:S02]  /*28b20*/  LOP3.LUT P2, RZ, R2.reuse, 0x7f, RZ, 0xc0, !PT ;  /* 0x0000007f02ff7812 */ /* 0x042fe4000784c0ff */
[----:B------:R-:W-:Y:S02]  /*28b30*/  SHF.R.S32.HI R0, RZ, 0x7, R0 ;  /* 0x00000007ff007819 */ /* 0x000fe40000011400 */
[----:B------:R-:W-:-:S03]  /*28b40*/  LOP3.LUT P0, RZ, R2, 0x1f, RZ, 0xc0, !PT ;  /* 0x0000001f02ff7812 */ /* 0x000fc6000780c0ff */
[----:B------:R-:W-:Y:S01]  /*28b50*/  VIADD R14, R0, 0x1 ;  /* 0x00000001000e7836 */ /* 0x000fe20000000000 */
[----:B------:R-:W-:-:S13]  /*28b60*/  PLOP3.LUT P0, PT, P0, P2, PT, 0x8a, 0x0 ;  /* 0x000000000000781c */ /* 0x000fda0000705172 */
.L_x_565:
[----:B------:R-:W-:-:S03]  /*28b70*/  UMOV UR5, 0xffffffff ;  /* 0xffffffff00057882 */ /* 0x000fc60000000000 */
[----:B------:R-:W-:Y:S05]  /*28b80*/  BRA.DIV UR5, `(.L_x_554) ;  /* 0x00000012052c7947 */ /* 0x000fea000b800000 */
[----:B------:R-:W-:-:S13]  /*28b90*/  ELECT P1, URZ, PT ;  /* 0x00000000003f782f */ /* 0x000fda0003820000 */
.L_x_579:
[----:B------:R-:W0:Y:S01]  /*28ba0*/  LDC R2, c[0x0][0x28c] ;  /* 0x0000a300ff027b82 */ /* 0x000e220000000800 */
[----:B------:R-:W-:Y:S01]  /*28bb0*/  BSSY B1, `(.L_x_555) ;  /* 0x0000035000017945 */ /* 0x000fe20003800000 */
[----:B0-----:R-:W-:-:S13]  /*28bc0*/  ISETP.LT.OR P1, PT, R2, 0x1, !P1 ;  /* 0x000000010200780c */ /* 0x001fda0004f21670 */
[----:B------:R-:W-:Y:S05]  /*28bd0*/  @P1 BRA `(.L_x_556) ;  /* 0x0000000000c81947 */ /* 0x000fea0003800000 */
[----:B------:R-:W-:Y:S02]  /*28be0*/  IMAD.SHL.U32 R4, R4, 0x100, RZ ;  /* 0x0000010004047824 */ /* 0x000fe400078e00ff */
[----:B------:R-:W-:Y:S02]  /*28bf0*/  IMAD.SHL.U32 R5, R5, 0x100, RZ ;  /* 0x0000010005057824 */ /* 0x000fe400078e00ff */
[----:B------:R-:W-:Y:S02]  /*28c00*/  IMAD.MOV.U32 R13, RZ, RZ, RZ ;  /* 0x000000ffff0d7224 */ /* 0x000fe400078e00ff */
[----:B------:R-:W-:Y:S02]  /*28c10*/  IMAD.MOV.U32 R3, RZ, RZ, R14 ;  /* 0x000000ffff037224 */ /* 0x000fe400078e000e */
[----:B------:R-:W-:Y:S02]  /*28c20*/  IMAD.MOV.U32 R2, RZ, RZ, R6 ;  /* 0x000000ffff027224 */ /* 0x000fe400078e0006 */
[----:B------:R-:W-:-:S07]  /*28c30*/  IMAD.MOV.U32 R8, RZ, RZ, R7 ;  /* 0x000000ffff087224 */ /* 0x000fce00078e0007 */
.L_x_560:
[----:B------:R-:W0:Y:S01]  /*28c40*/  S2R R12, SR_CgaCtaId ;  /* 0x00000000000c7919 */ /* 0x000e220000008800 */
[----:B------:R-:W-:-:S04]  /*28c50*/  MOV R11, 0x400 ;  /* 0x00000400000b7802 */ /* 0x000fc80000000f00 */
[----:B0-----:R-:W-:Y:S02]  /*28c60*/  LEA R15, R12, R11, 0x18 ;  /* 0x0000000b0c0f7211 */ /* 0x001fe400078ec0ff */
[----:B------:R-:W-:Y:S01]  /*28c70*/  SHF.L.U32 R11, R2, 0x1f, RZ ;  /* 0x0000001f020b7819 */ /* 0x000fe200000006ff */
[----:B------:R-:W0:Y:S02]  /*28c80*/  @!P2 LDC R12, c[0x0][0x500] ;  /* 0x00014000ff0cab82 */ /* 0x000e240000000800 */
[----:B------:R-:W-:-:S04]  /*28c90*/  IMAD R16, R8, 0x8, R15 ;  /* 0x0000000808107824 */ /* 0x000fc800078e020f */
[----:B------:R-:W1:Y:S02]  /*28ca0*/  SYNCS.PHASECHK.TRANS64.TRYWAIT P1, [R16+URZ+0x38], R11 ;  /* 0x0000380b100075a7 */ /* 0x000e64000802017f */
[----:B-1----:R-:W-:Y:S05]  /*28cb0*/  @!P1 BRA `(.L_x_557) ;  /* 0x0000001000009947 */ /* 0x002fea0003800000 */
.L_x_580:
[----:B------:R-:W-:Y:S01]  /*28cc0*/  UPRMT UR5, UR24, 0x9910, URZ ;  /* 0x0000991018057896 */ /* 0x000fe2000800003f */
[----:B0-----:R0:W-:Y:S03]  /*28cd0*/  @!P2 SYNCS.ARRIVE.TRANS64 RZ, [R16+URZ], R12 ;  /* 0x0000000c10ffa9a7 */ /* 0x0011e6000800003f */
[----:B------:R-:W-:-:S06]  /*28ce0*/  UISETP.NE.AND UP0, UPT, UR5, 0x2, UPT ;  /* 0x000000020500788c */ /* 0x000fcc000bf05270 */
[----:B------:R-:W-:-:S13]  /*28cf0*/  PLOP3.LUT P1, PT, PT, PT, UP0, 0x80, 0x0 ;  /* 0x000000000000781c */ /* 0x000fda0003f2f008 */
[----:B0-----:R-:W-:Y:S05]  /*28d00*/  @P1 BRA `(.L_x_558) ;  /* 0x0000000000041947 */ /* 0x001fea0003800000 */
[----:B------:R-:W-:Y:S01]  /*28d10*/  BPT.TRAP 0x1 ;  /* 0x000000040000795c */ /* 0x000fe20000300000 */
.L_x_558:
[----:B------:R-:W-:Y:S05]  /*28d20*/  @P0 BRA `(.L_x_559) ;  /* 0x0000000000040947 */ /* 0x000fea0003800000 */
[----:B------:R-:W-:Y:S01]  /*28d30*/  BPT.TRAP 0x1 ;  /* 0x000000040000795c */ /* 0x000fe20000300000 */
.L_x_559:
[----:B------:R-:W-:Y:S01]  /*28d40*/  IMAD R15, R8, 0x8000, R15 ;  /* 0x00008000080f7824 */ /* 0x000fe200078e020f */
[----:B------:R-:W-:Y:S01]  /*28d50*/  R2UR UR9, R16 ;  /* 0x00000000100972ca */ /* 0x000fe200000e0000 */
[----:B------:R-:W-:Y:S01]  /*28d60*/  VIADD R3, R3, 0xffffffff ;  /* 0xffffffff03037836 */ /* 0x000fe20000000000 */
[----:B------:R-:W-:Y:S01]  /*28d70*/  UIADD3 UR6, UP0, UR22, 0xf0, URZ ;  /* 0x000000f016067890 */ /* 0x000fe2000ff1e03f */
[----:B------:R-:W-:Y:S01]  /*28d80*/  R2UR UR11, R5 ;  /* 0x00000000050b72ca */ /* 0x000fe200000e0000 */
[----:B------:R-:W-:Y:S01]  /*28d90*/  UIADD3 UR26, UP1, UR22, 0x1f0, URZ ;  /* 0x000001f0161a7890 */ /* 0x000fe2000ff3e03f */
[----:B------:R-:W-:Y:S01]  /*28da0*/  R2UR UR5, R15 ;  /* 0x000000000f0572ca */ /* 0x000fe200000e0000 */
[----:B------:R-:W-:Y:S01]  /*28db0*/  UIADD3.X UR7, URZ, UR23, URZ, UP0, !UPT ;  /* 0x000000173f077290 */ /* 0x000fe200087fe43f */
[----:B------:R-:W-:Y:S01]  /*28dc0*/  R2UR UR10, R13 ;  /* 0x000000000d0a72ca */ /* 0x000fe200000e0000 */
[----:B------:R-:W-:Y:S01]  /*28dd0*/  VIADD R8, R8, 0x1 ;  /* 0x0000000108087836 */ /* 0x000fe20000000000 */
[----:B------:R-:W-:Y:S01]  /*28de0*/  R2UR UR12, R10 ;  /* 0x000000000a0c72ca */ /* 0x000fe200000e0000 */
[----:B------:R-:W-:Y:S01]  /*28df0*/  UIADD3.X UR27, URZ, UR23, URZ, UP1, !UPT ;  /* 0x000000173f1b7290 */ /* 0x000fe20008ffe43f */
[----:B------:R-:W-:Y:S01]  /*28e00*/  R2UR UR19, R4 ;  /* 0x00000000041372ca */ /* 0x000fe200000e0000 */
[----:B------:R-:W-:Y:S01]  /*28e10*/  UMOV UR14, 0x0 ;  /* 0x00000000000e7882 */ /* 0x000fe20000000000 */
[----:B------:R-:W-:Y:S01]  /*28e20*/  ISETP.GT.AND P3, PT, R3, 0x1, PT ;  /* 0x000000010300780c */ /* 0x000fe20003f64270 */
[----:B------:R-:W-:Y:S01]  /*28e30*/  UMOV UR15, 0x10000000 ;  /* 0x10000000000f7882 */ /* 0x000fe20000000000 */
[----:B------:R-:W-:Y:S01]  /*28e40*/  ISETP.NE.AND P1, PT, R8, 0x7, PT ;  /* 0x000000070800780c */ /* 0x000fe20003f25270 */
[----:B------:R-:W-:-:S02]  /*28e50*/  VIADD R13, R13, 0x80 ;  /* 0x000000800d0d7836 */ /* 0x000fc40000000000 */
[----:B------:R-:W-:Y:S01]  /*28e60*/  UIADD3 UR8, UR5, 0x180, URZ ;  /* 0x0000018005087890 */ /* 0x000fe2000fffe03f */
[----:B-1----:R-:W-:Y:S01]  /*28e70*/  SEL R11, RZ, 0x1, P1 ;  /* 0x00000001ff0b7807 */ /* 0x002fe20000800000 */
[----:B------:R-:W-:Y:S01]  /*28e80*/  UIADD3 UR5, UR5, 0x38180, URZ ;  /* 0x0003818005057890 */ /* 0x000fe2000fffe03f */
[----:B------:R-:W-:Y:S02]  /*28e90*/  SEL R8, R8, RZ, P1 ;  /* 0x000000ff08087207 */ /* 0x000fe40000800000 */
[----:B------:R-:W-:-:S04]  /*28ea0*/  LOP3.LUT R2, R2, R11, RZ, 0x3c, !PT ;  /* 0x0000000b02027212 */ /* 0x000fc800078e3cff */
[----:B------:R0:W-:Y:S02]  /*28eb0*/  UTMALDG.3D [UR8], [UR6], desc[UR14] ;  /* 0x00000e08060075b4 */ /* 0x0001e40008011000 */
[----:B0-----:R-:W-:Y:S01]  /*28ec0*/  UMOV UR8, UR5 ;  /* 0x0000000500087c82 */ /* 0x001fe20008000000 */
[----:B------:R-:W-:Y:S02]  /*28ed0*/  UMOV UR11, UR19 ;  /* 0x00000013000b7c82 */ /* 0x000fe40008000000 */
[----:B------:R0:W-:Y:S02]  /*28ee0*/  UTMALDG.3D [UR8], [UR26], desc[UR14] ;  /* 0x00000e081a0075b4 */ /* 0x0001e40008011000 */
[----:B0-----:R-:W-:Y:S05]  /*28ef0*/  @P3 BRA `(.L_x_560) ;  /* 0xfffffffc00503947 */ /* 0x001fea000383ffff */
.L_x_556:
[----:B------:R-:W-:Y:S05]  /*28f00*/  BSYNC B1 ;  /* 0x0000000000017941 */ /* 0x000fea0003800000 */
.L_x_555:
[----:B------:R-:W2:Y:S01]  /*28f10*/  LDL.LU R16, [R1+0x450] ;  /* 0x0004500001107983 */ /* 0x000ea20000300800 */
[----:B------:R-:W-:Y:S01]  /*28f20*/  LOP3.LUT P3, RZ, R9, 0xff, RZ, 0xc0, !PT ;  /* 0x000000ff09ff7812 */ /* 0x000fe2000786c0ff */
[----:B------:R-:W-:Y:S01]  /*28f30*/  IMAD.IADD R4, R0, 0x1, R7 ;  /* 0x0000000100047824 */ /* 0x000fe200078e0207 */
[----:B------:R-:W-:Y:S01]  /*28f40*/  ULDC.64 UR6, c[0x0][0x650] ;  /* 0x0001940000067ab9 */ /* 0x000fe20000000a00 */
[----:B------:R-:W3:Y:S01]  /*28f50*/  LDL.LU R15, [R1+0x454] ;  /* 0x00045400010f7983 */ /* 0x000ee20000300800 */
[----:B------:R-:W-:Y:S01]  /*28f60*/  BSSY B1, `(.L_x_561) ;  /* 0x0000070000017945 */ /* 0x000fe20003800000 */
[C---:B------:R-:W-:Y:S01]  /*28f70*/  IMAD.WIDE.U32 R2, R4.reuse, 0x24924925, RZ ;  /* 0x2492492504027825 */ /* 0x040fe200078e00ff */
[C---:B------:R-:W-:Y:S02]  /*28f80*/  ISETP.GT.U32.AND P1, PT, R4.reuse, 0x6, PT ;  /* 0x000000060400780c */ /* 0x040fe40003f24070 */
[----:B------:R-:W-:Y:S01]  /*28f90*/  PRMT R9, RZ, 0x7610, R9 ;  /* 0x00007610ff097816 */ /* 0x000fe20000000009 */
[----:B------:R-:W-:Y:S01]  /*28fa0*/  IMAD.IADD R2, R4, 0x1, -R3 ;  /* 0x0000000104027824 */ /* 0x000fe200078e0a03 */
[----:B------:R-:W-:Y:S01]  /*28fb0*/  ISETP.LT.U32.AND P1, PT, R0, 0x7, P1 ;  /* 0x000000070000780c */ /* 0x000fe20000f21070 */
[----:B------:R-:W-:-:S02]  /*28fc0*/  IMAD.MOV.U32 R5, RZ, RZ, -0x1 ;  /* 0xffffffffff057424 */ /* 0x000fc400078e00ff */
[----:B------:R-:W0:Y:S01]  /*28fd0*/  @P3 S2R R8, SR_CgaCtaId ;  /* 0x0000000000083919 */ /* 0x000e220000008800 */
[----:B------:R-:W-:Y:S01]  /*28fe0*/  LEA.HI R2, R2, R3, RZ, 0x1f ;  /* 0x0000000302027211 */ /* 0x000fe200078ff8ff */
[----:B------:R-:W-:Y:S01]  /*28ff0*/  IMAD.MOV.U32 R10, RZ, RZ, -0x1 ;  /* 0xffffffffff0a7424 */ /* 0x000fe200078e00ff */
[----:B------:R-:W-:Y:S02]  /*29000*/  @P3 MOV R3, 0x400 ;  /* 0x0000040000033802 */ /* 0x000fe40000000f00 */
[--C-:B------:R-:W-:Y:S02]  /*29010*/  SHF.R.U32.HI R7, RZ, 0x2, R2.reuse ;  /* 0x00000002ff077819 */ /* 0x100fe40000011602 */
[----:B------:R-:W-:Y:S02]  /*29020*/  PRMT R2, RZ, 0x7610, R2 ;  /* 0x00007610ff027816 */ /* 0x000fe40000000002 */
[----:B0-----:R-:W-:-:S04]  /*29030*/  @P3 LEA R3, R8, R3, 0x18 ;  /* 0x0000000308033211 */ /* 0x001fc800078ec0ff */
[----:B------:R0:W-:Y:S01]  /*29040*/  @P3 SYNCS.ARRIVE.TRANS64.A1T0 RZ, [R3+URZ+0x88], RZ ;  /* 0x000088ff03ff39a7 */ /* 0x0001e2000810003f */
[----:B------:R-:W-:Y:S02]  /*29050*/  ISETP.GE.U32.AND P3, PT, R0, 0x7, PT ;  /* 0x000000070000780c */ /* 0x000fe40003f66070 */
[----:B0-----:R-:W-:-:S04]  /*29060*/  SEL R3, RZ, 0x1, !P1 ;  /* 0x00000001ff037807 */ /* 0x001fc80004800000 */
[----:B------:R-:W-:-:S07]  /*29070*/  LOP3.LUT R6, R6, R3, RZ, 0x3c, !PT ;  /* 0x0000000306067212 */ /* 0x000fce00078e3cff */
[----:B------:R-:W-:Y:S01]  /*29080*/  @P3 LOP3.LUT R6, R6, 0x1, R7, 0x78, !PT ;  /* 0x0000000106063812 */ /* 0x000fe200078e7807 */
[----:B------:R-:W-:Y:S02]  /*29090*/  IMAD R7, R7, -0x7, R4 ;  /* 0xfffffff907077824 */ /* 0x000fe400078e0204 */
[----:B------:R-:W-:Y:S01]  /*290a0*/  IMAD.MOV.U32 R4, RZ, RZ, -0x1 ;  /* 0xffffffffff047424 */ /* 0x000fe200078e00ff */
[----:B---3--:R-:W-:-:S04]  /*290b0*/  IADD3 R15, P1, R15, UR20, RZ ;  /* 0x000000140f0f7c10 */ /* 0x008fc8000ff3e0ff */
[----:B--2---:R-:W-:Y:S01]  /*290c0*/  IADD3.X R16, R16, UR16, RZ, P1, !PT ;  /* 0x0000001010107c10 */ /* 0x004fe20008ffe4ff */
[----:B------:R0:W-:Y:S01]  /*290d0*/  STL [R1+0x454], R15 ;  /* 0x0004540f01007387 */ /* 0x0001e20000100800 */
[----:B------:R-:W-:-:S03]  /*290e0*/  ISETP.GE.U32.AND P1, PT, R15, UR6, PT ;  /* 0x000000060f007c0c */ /* 0x000fc6000bf26070 */
[----:B------:R0:W-:Y:S01]  /*290f0*/  STL [R1+0x450], R16 ;  /* 0x0004501001007387 */ /* 0x0001e20000100800 */
[----:B------:R-:W-:-:S13]  /*29100*/  ISETP.GE.U32.AND.EX P1, PT, R16, UR7, PT, P1 ;  /* 0x0000000710007c0c */ /* 0x000fda000bf26110 */
[----:B0-----:R-:W-:Y:S05]  /*29110*/  @P1 BRA `(.L_x_562) ;  /* 0x0000000400501947 */ /* 0x001fea0003800000 */
[----:B------:R-:W0:Y:S01]  /*29120*/  S2R R8, SR_CTAID.X ;  /* 0x0000000000087919 */ /* 0x000e220000002500 */
[----:B------:R-:W-:Y:S01]  /*29130*/  ULDC UR5, c[0x0][0x150] ;  /* 0x0000540000057ab9 */ /* 0x000fe20000000800 */
[----:B------:R-:W1:Y:S01]  /*29140*/  LDC R3, c[0x0][0x144] ;  /* 0x00005100ff037b82 */ /* 0x000e620000000800 */
[----:B------:R-:W-:Y:S01]  /*29150*/  ULDC.64 UR6, c[0x0][0x628] ;  /* 0x00018a0000067ab9 */ /* 0x000fe20000000a00 */
[----:B------:R-:W2:Y:S01]  /*29160*/  S2R R5, SR_CTAID.Y ;  /* 0x0000000000057919 */ /* 0x000ea20000002600 */
[----:B------:R-:W-:Y:S01]  /*29170*/  ISETP.NE.U32.AND P1, PT, RZ, UR6, PT ;  /* 0x00000006ff007c0c */ /* 0x000fe2000bf25070 */
[----:B------:R-:W-:-:S03]  /*29180*/  ULDC UR8, c[0x0][0x630] ;  /* 0x00018c0000087ab9 */ /* 0x000fc60000000800 */
[----:B------:R-:W-:Y:S01]  /*29190*/  ISETP.NE.AND.EX P1, PT, RZ, UR7, PT, P1 ;  /* 0x00000007ff007c0c */ /* 0x000fe2000bf25310 */
[----:B------:R-:W3:Y:S01]  /*291a0*/  LDC R12, c[0x0][0x148] ;  /* 0x00005200ff0c7b82 */ /* 0x000ee20000000800 */
[----:B0-----:R-:W-:Y:S02]  /*291b0*/  I2FP.F32.U32 R2, R8 ;  /* 0x0000000800027245 */ /* 0x001fe40000201000 */
[----:B--2---:R-:W-:-:S03]  /*291c0*/  I2FP.F32.U32 R4, R5 ;  /* 0x0000000500047245 */ /* 0x004fc60000201000 */
[----:B------:R-:W-:Y:S01]  /*291d0*/  FMUL R2, R2, UR5 ;  /* 0x0000000502027c20 */ /* 0x000fe20008400000 */
[----:B------:R-:W-:Y:S02]  /*291e0*/  ULDC UR5, c[0x0][0x154] ;  /* 0x0000550000057ab9 */ /* 0x000fe40000000800 */
[----:B------:R-:W-:-:S03]  /*291f0*/  FMUL R10, R4, UR5 ;  /* 0x00000005040a7c20 */ /* 0x000fc60008400000 */
[----:B------:R-:W0:Y:S08]  /*29200*/  F2I.U32.TRUNC.NTZ R2, R2 ;  /* 0x0000000200027305 */ /* 0x000e30000020f000 */
[----:B------:R-:W2:Y:S01]  /*29210*/  F2I.U32.TRUNC.NTZ R10, R10 ;  /* 0x0000000a000a7305 */ /* 0x000ea2000020f000 */
[----:B0-----:R-:W-:Y:S02]  /*29220*/  IMAD.MOV R4, RZ, RZ, -R2 ;  /* 0x000000ffff047224 */ /* 0x001fe400078e0a02 */
[----:B------:R-:W-:-:S02]  /*29230*/  IMAD.MOV.U32 R2, RZ, RZ, R15 ;  /* 0x000000ffff027224 */ /* 0x000fc400078e000f */
[----:B-1----:R-:W-:Y:S02]  /*29240*/  IMAD R8, R3, R4, R8 ;  /* 0x0000000403087224 */ /* 0x002fe400078e0208 */
[----:B--2---:R-:W-:-:S04]  /*29250*/  IMAD.MOV R3, RZ, RZ, -R10 ;  /* 0x000000ffff037224 */ /* 0x004fc800078e0a0a */
[----:B---3--:R-:W-:Y:S02]  /*29260*/  @P4 IMAD R8, R12, R3, R5 ;  /* 0x000000030c084224 */ /* 0x008fe400078e0205 */
[----:B------:R-:W-:Y:S01]  /*29270*/  IMAD.MOV.U32 R3, RZ, RZ, R16 ;  /* 0x000000ffff037224 */ /* 0x000fe200078e0010 */
[----:B------:R-:W-:Y:S06]  /*29280*/  @!P1 BRA `(.L_x_563) ;  /* 0x0000000000289947 */ /* 0x000fec0003800000 */
[----:B------:R-:W-:Y:S02]  /*29290*/  ULDC UR5, c[0x0][0x634] ;  /* 0x00018d0000057ab9 */ /* 0x000fe40000000800 */
[----:B------:R-:W-:-:S05]  /*292a0*/  IADD3 R3, P1, R15, UR5, RZ ;  /* 0x000000050f037c10 */ /* 0x000fca000ff3e0ff */
[----:B------:R-:W-:-:S04]  /*292b0*/  IMAD.X R11, RZ, RZ, R16, P1 ;  /* 0x000000ffff0b7224 */ /* 0x000fc800008e0610 */
[----:B------:R-:W-:-:S04]  /*292c0*/  IMAD.WIDE.U32 R4, R11, UR6, RZ ;  /* 0x000000060b047c25 */ /* 0x000fc8000f8e00ff */
[----:B------:R-:W-:-:S04]  /*292d0*/  IMAD.WIDE.U32 R4, P1, R3, UR7, R4 ;  /* 0x0000000703047c25 */ /* 0x000fc8000f820004 */
[----:B------:R-:W-:-:S04]  /*292e0*/  IMAD.WIDE.U32 R2, R3, UR6, RZ ;  /* 0x0000000603027c25 */ /* 0x000fc8000f8e00ff */
[----:B------:R-:W-:Y:S01]  /*292f0*/  IMAD.MOV.U32 R2, RZ, RZ, R5 ;  /* 0x000000ffff027224 */ /* 0x000fe200078e0005 */
[----:B------:R-:W-:Y:S01]  /*29300*/  IADD3 RZ, P3, R3, R4, RZ ;  /* 0x0000000403ff7210 */ /* 0x000fe20007f7e0ff */
[----:B------:R-:W-:-:S04]  /*29310*/  IMAD.X R3, RZ, RZ, RZ, P1 ;  /* 0x000000ffff037224 */ /* 0x000fc800008e06ff */
[----:B------:R-:W-:-:S08]  /*29320*/  IMAD.WIDE.U32.X R2, R11, UR7, R2, P3 ;  /* 0x000000070b027c25 */ /* 0x000fd000098e0402 */
.L_x_563:
[--C-:B------:R-:W-:Y:S01]  /*29330*/  SHF.R.U64 R10, R2, UR8, R3.reuse ;  /* 0x00000008020a7c19 */ /* 0x100fe20008001203 */
[----:B------:R-:W-:Y:S01]  /*29340*/  ULDC.64 UR6, c[0x0][0x620] ;  /* 0x0001880000067ab9 */ /* 0x000fe20000000a00 */
[----:B------:R-:W-:Y:S01]  /*29350*/  SHF.R.U32.HI R2, RZ, UR8, R3 ;  /* 0x00000008ff027c19 */ /* 0x000fe20008011603 */
[----:B------:R-:W-:Y:S01]  /*29360*/  IMAD.MOV.U32 R3, RZ, RZ, R16 ;  /* 0x000000ffff037224 */ /* 0x000fe200078e0010 */
[----:B------:R-:W-:Y:S01]  /*29370*/  IADD3 R11, P1, RZ, -R10, RZ ;  /* 0x8000000aff0b7210 */ /* 0x000fe20007f3e0ff */
[----:B------:R-:W-:-:S04]  /*29380*/  ULDC UR5, c[0x0][0x618] ;  /* 0x0001860000057ab9 */ /* 0x000fc80000000800 */
[----:B------:R-:W-:-:S04]  /*29390*/  IMAD.X R2, RZ, RZ, ~R2, P1 ;  /* 0x000000ffff027224 */ /* 0x000fc800008e0e02 */
[----:B------:R-:W-:-:S04]  /*293a0*/  IMAD R2, R2, UR6, RZ ;  /* 0x0000000602027c24 */ /* 0x000fc8000f8e02ff */
[----:B------:R-:W-:Y:S02]  /*293b0*/  IMAD R5, R11, UR7, R2 ;  /* 0x000000070b057c24 */ /* 0x000fe4000f8e0202 */
[----:B------:R-:W-:-:S04]  /*293c0*/  IMAD.MOV.U32 R2, RZ, RZ, R15 ;  /* 0x000000ffff027224 */ /* 0x000fc800078e000f */
[----:B------:R-:W-:Y:S01]  /*293d0*/  IMAD.WIDE.U32 R2, R11, UR6, R2 ;  /* 0x000000060b027c25 */ /* 0x000fe2000f8e0002 */
[----:B------:R-:W-:Y:S02]  /*293e0*/  ULDC.64 UR6, c[0x0][0x640] ;  /* 0x0001900000067ab9 */ /* 0x000fe40000000a00 */
[----:B------:R-:W-:Y:S01]  /*293f0*/  ISETP.NE.U32.AND P1, PT, RZ, UR6, PT ;  /* 0x00000006ff007c0c */ /* 0x000fe2000bf25070 */
[----:B------:R-:W-:-:S03]  /*29400*/  IMAD.IADD R3, R3, 0x1, R5 ;  /* 0x0000000103037824 */ /* 0x000fc600078e0205 */
[----:B------:R-:W-:Y:S02]  /*29410*/  ISETP.NE.AND.EX P1, PT, RZ, UR7, PT, P1 ;  /* 0x00000007ff007c0c */ /* 0x000fe4000bf25310 */
[--C-:B------:R-:W-:Y:S02]  /*29420*/  SHF.R.U64 R11, R2, UR5, R3.reuse ;  /* 0x00000005020b7c19 */ /* 0x100fe40008001203 */
[----:B------:R-:W-:Y:S01]  /*29430*/  SHF.R.U32.HI R2, RZ, UR5, R3 ;  /* 0x00000005ff027c19 */ /* 0x000fe20008011603 */
[----:B------:R-:W-:-:S03]  /*29440*/  ULDC UR5, c[0x0][0x608] ;  /* 0x0001820000057ab9 */ /* 0x000fc60000000800 */
[--C-:B------:R-:W-:Y:S02]  /*29450*/  SHF.R.U64 R12, R11, UR5, R2.reuse ;  /* 0x000000050b0c7c19 */ /* 0x100fe40008001202 */
[----:B------:R-:W-:Y:S01]  /*29460*/  SHF.R.U32.HI R3, RZ, UR5, R2 ;  /* 0x00000005ff037c19 */ /* 0x000fe20008011602 */
[----:B------:R-:W-:-:S03]  /*29470*/  ULDC UR5, c[0x0][0x658] ;  /* 0x0001960000057ab9 */ /* 0x000fc60000000800 */
[--C-:B------:R-:W-:Y:S02]  /*29480*/  SHF.R.U64 R13, R12, UR5, R3.reuse ;  /* 0x000000050c0d7c19 */ /* 0x100fe40008001203 */
[----:B------:R-:W-:-:S03]  /*29490*/  SHF.R.U32.HI R15, RZ, UR5, R3 ;  /* 0x00000005ff0f7c19 */ /* 0x000fc60008011603 */
[----:B------:R-:W-:Y:S02]  /*294a0*/  IMAD.MOV.U32 R2, RZ, RZ, R13 ;  /* 0x000000ffff027224 */ /* 0x000fe400078e000d */
        /* <DEDUP_REMOVED lines=12> */
.L_x_564:
[----:B------:R-:W-:Y:S01]  /*29570*/  ULDC UR5, c[0x0][0x648] ;  /* 0x0001920000057ab9 */ /* 0x000fe20000000800 */
[----:B------:R-:W-:Y:S02]  /*29580*/  LOP3.LUT R12, R12, UR17, RZ, 0xc0, !PT ;  /* 0x000000110c0c7c12 */ /* 0x000fe4000f8ec0ff */
[----:B------:R-:W-:Y:S01]  /*29590*/  SHF.R.U64 R3, R2, UR5, R3 ;  /* 0x0000000502037c19 */ /* 0x000fe20008001203 */
[----:B------:R-:W-:-:S04]  /*295a0*/  ULDC UR5, c[0x0][0x638] ;  /* 0x00018e0000057ab9 */ /* 0x000fc80000000800 */
[----:B------:R-:W-:Y:S02]  /*295b0*/  IMAD.MOV R2, RZ, RZ, -R3 ;  /* 0x000000ffff027224 */ /* 0x000fe400078e0a03 */
[----:B------:R-:W-:Y:S02]  /*295c0*/  IMAD R5, R3, UR18, R12 ;  /* 0x0000001203057c24 */ /* 0x000fe4000f8e020c */
[----:B------:R-:W-:Y:S01]  /*295d0*/  IMAD R13, R2, UR5, R13 ;  /* 0x00000005020d7c24 */ /* 0x000fe2000f8e020d */
[----:B------:R-:W-:Y:S01]  /*295e0*/  ULDC UR5, c[0x0][0x610] ;  /* 0x0001840000057ab9 */ /* 0x000fe20000000800 */
[----:B------:R-:W-:Y:S01]  /*295f0*/  LOP3.LUT R2, R11, UR4, RZ, 0xc0, !PT ;  /* 0x000000040b027c12 */ /* 0x000fe2000f8ec0ff */
[----:B------:R-:W-:Y:S01]  /*29600*/  IMAD R8, R5, UR5, R8 ;  /* 0x0000000505087c24 */ /* 0x000fe2000f8e0208 */
[----:B------:R-:W-:-:S03]  /*29610*/  ULDC UR5, c[0x0][0x600] ;  /* 0x0001800000057ab9 */ /* 0x000fc60000000800 */
[----:B------:R-:W-:Y:S02]  /*29620*/  IMAD R13, R13, UR5, R2 ;  /* 0x000000050d0d7c24 */ /* 0x000fe4000f8e0202 */
[----:B------:R-:W-:-:S03]  /*29630*/  IMAD.MOV.U32 R2, RZ, RZ, 0x1 ;  /* 0x00000001ff027424 */ /* 0x000fc600078e00ff */
[----:B------:R-:W-:Y:S02]  /*29640*/  SEL R4, R13, R8, !P4 ;  /* 0x000000080d047207 */ /* 0x000fe40006000000 */
[----:B------:R-:W-:-:S07]  /*29650*/  SEL R5, R8, R13, !P4 ;  /* 0x0000000d08057207 */ /* 0x000fce0006000000 */
.L_x_562:
[----:B------:R-:W-:Y:S05]  /*29660*/  BSYNC B1 ;  /* 0x0000000000017941 */ /* 0x000fea0003800000 */
.L_x_561:
[----:B------:R-:W-:-:S13]  /*29670*/  LOP3.LUT P1, RZ, R2, 0xff, RZ, 0xc0, !PT ;  /* 0x000000ff02ff7812 */ /* 0x000fda000782c0ff */
[----:B------:R-:W-:Y:S05]  /*29680*/  @P1 BRA `(.L_x_565) ;  /* 0xfffffff400381947 */ /* 0x000fea000383ffff */
[----:B------:R-:W-:Y:S05]  /*29690*/  BSYNC B0 ;  /* 0x0000000000007941 */ /* 0x000fea0003800000 */
.L_x_553:
[----:B------:R-:W-:-:S03]  /*296a0*/  UMOV UR5, 0xffffffff ;  /* 0xffffffff00057882 */ /* 0x000fc60000000000 */
[----:B------:R-:W-:Y:S05]  /*296b0*/  BRA.DIV UR5, `(.L_x_566) ;  /* 0x0000000605947947 */ /* 0x000fea000b800000 */
[----:B------:R-:W-:-:S13]  /*296c0*/  ELECT P0, URZ, PT ;  /* 0x00000000003f782f */ /* 0x000fda0003800000 */
.L_x_583:
[----:B------:R-:W-:Y:S04]  /*296d0*/  BSSY B0, `(.L_x_567) ;  /* 0x0000047000007945 */ /* 0x000fe80003800000 */
[----:B------:R-:W-:Y:S05]  /*296e0*/  @!P0 BRA `(.L_x_568) ;  /* 0x0000000400148947 */ /* 0x000fea0003800000 */
[----:B------:R-:W-:-:S04]  /*296f0*/  ULOP3.LUT UR5, UR13, 0x2, URZ, 0xfc, !UPT ;  /* 0x000000020d057892 */ /* 0x000fc8000f8efc3f */
[----:B------:R-:W-:-:S06]  /*29700*/  UISETP.NE.AND UP0, UPT, UR5, 0x3, UPT ;  /* 0x000000030500788c */ /* 0x000fcc000bf05270 */
[----:B------:R-:W-:-:S13]  /*29710*/  PLOP3.LUT P0, PT, PT, PT, UP0, 0x80, 0x0 ;  /* 0x000000000000781c */ /* 0x000fda0003f0f008 */
[----:B------:R-:W-:Y:S05]  /*29720*/  @!P0 BRA `(.L_x_569) ;  /* 0x0000000000048947 */ /* 0x000fea0003800000 */
[----:B------:R-:W-:Y:S01]  /*29730*/  BPT.TRAP 0x1 ;  /* 0x000000040000795c */ /* 0x000fe20000300000 */
.L_x_569:
[----:B------:R-:W0:Y:S01]  /*29740*/  S2R R3, SR_CgaCtaId ;  /* 0x0000000000037919 */ /* 0x000e220000008800 */
[----:B------:R-:W-:Y:S02]  /*29750*/  MOV R0, 0x400 ;  /* 0x0000040000007802 */ /* 0x000fe40000000f00 */
[----:B------:R-:W-:Y:S02]  /*29760*/  SHF.L.U32 R2, R6, 0x1f, RZ ;  /* 0x0000001f06027819 */ /* 0x000fe400000006ff */
[----:B0-----:R-:W-:-:S05]  /*29770*/  LEA R0, R3, R0, 0x18 ;  /* 0x0000000003007211 */ /* 0x001fca00078ec0ff */
[----:B------:R-:W-:-:S04]  /*29780*/  VIADD R0, R0, 0x38 ;  /* 0x0000003800007836 */ /* 0x000fc80000000000 */
[----:B------:R-:W-:-:S04]  /*29790*/  IMAD R3, R7, 0x8, R0 ;  /* 0x0000000807037824 */ /* 0x000fc800078e0200 */
[----:B------:R-:W0:Y:S02]  /*297a0*/  SYNCS.PHASECHK.TRANS64.TRYWAIT P0, [R3+URZ], R2 ;  /* 0x00000002030075a7 */ /* 0x000e24000800017f */
[----:B0-----:R-:W-:Y:S05]  /*297b0*/  @!P0 BRA `(.L_x_570) ;  /* 0x0000000400788947 */ /* 0x001fea0003800000 */
.L_x_584:
[----:B------:R-:W-:-:S05]  /*297c0*/  VIADD R7, R7, 0x1 ;  /* 0x0000000107077836 */ /* 0x000fca0000000000 */
[----:B------:R-:W-:-:S04]  /*297d0*/  ISETP.NE.AND P0, PT, R7, 0x7, PT ;  /* 0x000000070700780c */ /* 0x000fc80003f05270 */
[----:B0-----:R-:W-:Y:S02]  /*297e0*/  SEL R3, RZ, 0x1, P0 ;  /* 0x00000001ff037807 */ /* 0x001fe40000000000 */
[----:B------:R-:W-:Y:S02]  /*297f0*/  SEL R7, R7, RZ, P0 ;  /* 0x000000ff07077207 */ /* 0x000fe40000000000 */
[----:B------:R-:W-:-:S03]  /*29800*/  LOP3.LUT R6, R6, R3, RZ, 0x3c, !PT ;  /* 0x0000000306067212 */ /* 0x000fc600078e3cff */
[----:B------:R-:W-:Y:S01]  /*29810*/  IMAD R3, R7, 0x8, R0 ;  /* 0x0000000807037824 */ /* 0x000fe200078e0200 */
[----:B------:R-:W-:-:S04]  /*29820*/  SHF.L.U32 R2, R6, 0x1f, RZ ;  /* 0x0000001f06027819 */ /* 0x000fc800000006ff */
[----:B------:R-:W0:Y:S02]  /*29830*/  SYNCS.PHASECHK.TRANS64.TRYWAIT P0, [R3+URZ], R2 ;  /* 0x00000002030075a7 */ /* 0x000e24000800017f */
[----:B0-----:R-:W-:Y:S05]  /*29840*/  @!P0 BRA `(.L_x_571) ;  /* 0x0000000400688947 */ /* 0x001fea0003800000 */
.L_x_585:
[----:B0-----:R-:W-:-:S05]  /*29850*/  VIADD R2, R7, 0x1 ;  /* 0x0000000107027836 */ /* 0x001fca0000000000 */
[----:B------:R-:W-:-:S04]  /*29860*/  ISETP.NE.AND P0, PT, R2, 0x7, PT ;  /* 0x000000070200780c */ /* 0x000fc80003f05270 */
[----:B------:R-:W-:Y:S02]  /*29870*/  SEL R3, RZ, 0x1, P0 ;  /* 0x00000001ff037807 */ /* 0x000fe40000000000 */
[----:B------:R-:W-:Y:S02]  /*29880*/  SEL R5, R2, RZ, P0 ;  /* 0x000000ff02057207 */ /* 0x000fe40000000000 */
[----:B------:R-:W-:-:S03]  /*29890*/  LOP3.LUT R6, R6, R3, RZ, 0x3c, !PT ;  /* 0x0000000306067212 */ /* 0x000fc600078e3cff */
[----:B------:R-:W-:Y:S01]  /*298a0*/  IMAD R3, R5, 0x8, R0 ;  /* 0x0000000805037824 */ /* 0x000fe200078e0200 */
[----:B------:R-:W-:-:S04]  /*298b0*/  SHF.L.U32 R2, R6, 0x1f, RZ ;  /* 0x0000001f06027819 */ /* 0x000fc800000006ff */
[----:B------:R-:W0:Y:S02]  /*298c0*/  SYNCS.PHASECHK.TRANS64.TRYWAIT P0, [R3+URZ], R2 ;  /* 0x00000002030075a7 */ /* 0x000e24000800017f */
[----:B0-----:R-:W-:Y:S05]  /*298d0*/  @!P0 BRA `(.L_x_572) ;  /* 0x0000000400588947 */ /* 0x001fea0003800000 */
.L_x_586:
        /* <DEDUP_REMOVED lines=9> */
.L_x_587:
        /* <DEDUP_REMOVED lines=9> */
.L_x_588:
        /* <DEDUP_REMOVED lines=9> */
.L_x_589:
[----:B0-----:R-:W-:-:S05]  /*29a90*/  VIADD R2, R5, 0x1 ;  /* 0x0000000105027836 */ /* 0x001fca0000000000 */
[----:B------:R-:W-:-:S04]  /*29aa0*/  ISETP.NE.AND P0, PT, R2, 0x7, PT ;  /* 0x000000070200780c */ /* 0x000fc80003f05270 */
[----:B------:R-:W-:Y:S02]  /*29ab0*/  SEL R4, RZ, 0x1, P0 ;  /* 0x00000001ff047807 */ /* 0x000fe40000000000 */
[----:B------:R-:W-:Y:S02]  /*29ac0*/  SEL R3, R2, RZ, P0 ;  /* 0x000000ff02037207 */ /* 0x000fe40000000000 */
[----:B------:R-:W-:-:S03]  /*29ad0*/  LOP3.LUT R4, R7, R4, RZ, 0x3c, !PT ;  /* 0x0000000407047212 */ /* 0x000fc600078e3cff */
[----:B------:R-:W-:Y:S01]  /*29ae0*/  IMAD R3, R3, 0x8, R0 ;  /* 0x0000000803037824 */ /* 0x000fe200078e0200 */
[----:B------:R-:W-:-:S07]  /*29af0*/  SHF.L.U32 R0, R4, 0x1f, RZ ;  /* 0x0000001f04007819 */ /* 0x000fce00000006ff */
.L_x_576:
[----:B0-----:R0:W1:Y:S02]  /*29b00*/  SYNCS.PHASECHK.TRANS64.TRYWAIT P0, [R3+URZ], R0 ;  /* 0x00000000030075a7 */ /* 0x001064000800017f */
[----:B-1----:R-:W-:Y:S05]  /*29b10*/  @!P0 NANOSLEEP.SYNCS 0x989680 ;  /* 0x009896800000895d */ /* 0x002fea0003900000 */
[----:B------:R-:W1:Y:S02]  /*29b20*/  @!P0 SYNCS.PHASECHK.TRANS64 P0, [R3+URZ], R0 ;  /* 0x00000000030085a7 */ /* 0x000e64000800007f */
[----:B-1----:R-:W-:Y:S05]  /*29b30*/  @!P0 BRA `(.L_x_576) ;  /* 0xfffffffc00f08947 */ /* 0x002fea000383ffff */
.L_x_568:
[----:B------:R-:W-:Y:S05]  /*29b40*/  BSYNC B0 ;  /* 0x0000000000007941 */ /* 0x000fea0003800000 */
.L_x_567:
[----:B------:R-:W-:Y:S05]  /*29b50*/  EXIT ;  /* 0x000000000000794d */ /* 0x000fea0003800000 */
.L_x_17:
[----:B-1----:R-:W-:-:S04]  /*29b60*/  IMAD.U32 R3, RZ, RZ, UR6 ;  /* 0x00000006ff037e24 */ /* 0x002fc8000f8e00ff */
[----:B------:R1:W3:Y:S03]  /*29b70*/  SYNCS.PHASECHK.TRANS64.TRYWAIT P0, [R3+URZ], R0 ;  /* 0x00000000030075a7 */ /* 0x0002e6000800017f */
[----:B---3--:R-:W-:Y:S05]  /*29b80*/  @!P0 NANOSLEEP.SYNCS 0x989680 ;  /* 0x009896800000895d */ /* 0x008fea0003900000 */
[----:B------:R-:W3:Y:S02]  /*29b90*/  @!P0 SYNCS.PHASECHK.TRANS64 P0, [R3+URZ], R0 ;  /* 0x00000000030085a7 */ /* 0x000ee4000800007f */
[----:B---3--:R-:W-:Y:S05]  /*29ba0*/  @!P0 BRA `(.L_x_17) ;  /* 0xfffffffc00ec8947 */ /* 0x008fea000383ffff */
[----:B------:R-:W-:Y:S05]  /*29bb0*/  BRA `(.L_x_16) ;  /* 0xfffffd8c00ec7947 */ /* 0x000fea000383ffff */
.L_x_23:
[----:B-----5:R1:W-:Y:S02]  /*29bc0*/  STL [R1+0x468], R2 ;  /* 0x0004680201007387 */ /* 0x0203e40000100800 */
[----:B-1----:R-:W-:-:S04]  /*29bd0*/  IMAD.U32 R2, RZ, RZ, UR16 ;  /* 0x00000010ff027e24 */ /* 0x002fc8000f8e00ff */
[----:B------:R1:W3:Y:S03]  /*29be0*/  SYNCS.PHASECHK.TRANS64.TRYWAIT P0, [R2+URZ], R0 ;  /* 0x00000000020075a7 */ /* 0x0002e6000800017f */
[----:B---3--:R-:W-:Y:S05]  /*29bf0*/  @!P0 NANOSLEEP.SYNCS 0x989680 ;  /* 0x009896800000895d */ /* 0x008fea0003900000 */
[----:B------:R1:W3:Y:S02]  /*29c00*/  @!P0 SYNCS.PHASECHK.TRANS64 P0, [R2+URZ], R0 ;  /* 0x00000000020085a7 */ /* 0x0002e4000800007f */
[----:B-1----:R1:W5:Y:S02]  /*29c10*/  LDL.LU R2, [R1+0x468] ;  /* 0x0004680001027983 */ /* 0x0023640000300800 */
[----:B-1-3--:R-:W-:Y:S05]  /*29c20*/  @!P0 BRA `(.L_x_23) ;  /* 0xfffffffc00e48947 */ /* 0x00afea000383ffff */
[----:B------:R-:W-:Y:S05]  /*29c30*/  BRA `(.L_x_22) ;  /* 0xfffffdf000a07947 */ /* 0x000fea000383ffff */
.L_x_554:
[----:B------:R-:W-:Y:S01]  /*29c40*/  BSSY B1, `(.L_x_577) ;  /* 0x0000006000017945 */ /* 0x000fe20003800000 */
[----:B------:R-:W-:-:S07]  /*29c50*/  IMAD.MOV.U32 R2, RZ, RZ, -0x1 ;  /* 0xffffffffff027424 */ /* 0x000fce00078e00ff */
[----:B------:R-:W-:Y:S05]  /*29c60*/  WARPSYNC.COLLECTIVE R2, `(.L_x_578) ;  /* 0x00000000020c7348 */ /* 0x000fea0003c00000 */
[----:B------:R-:W-:Y:S02]  /*29c70*/  ELECT P1, UR62, PT ;  /* 0x00000000003e782f */ /* 0x000fe40003820000 */
[----:B------:R-:W-:Y:S01]  /*29c80*/  MOV R2, UR62 ;  /* 0x0000003e00027c02 */ /* 0x000fe20008000f00 */
[----:B------:R-:W-:Y:S10]  /*29c90*/  ENDCOLLECTIVE ;  /* 0x000000000000791b */ /* 0x000ff40003800000 */
.L_x_578:
[----:B------:R-:W-:Y:S05]  /*29ca0*/  BSYNC B1 ;  /* 0x0000000000017941 */ /* 0x000fea0003800000 */
.L_x_577:
[----:B------:R-:W-:Y:S05]  /*29cb0*/  BRA `(.L_x_579) ;  /* 0xffffffec00b87947 */ /* 0x000fea000383ffff */
.L_x_557:
[----:B-1----:R1:W2:Y:S02]  /*29cc0*/  SYNCS.PHASECHK.TRANS64.TRYWAIT P1, [R16+URZ+0x38], R11 ;  /* 0x0000380b100075a7 */ /* 0x0022a4000802017f */
[----:B--2---:R-:W-:Y:S05]  /*29cd0*/  @!P1 NANOSLEEP.SYNCS 0x989680 ;  /* 0x009896800000995d */ /* 0x004fea0003900000 */
[----:B------:R-:W2:Y:S02]  /*29ce0*/  @!P1 SYNCS.PHASECHK.TRANS64 P1, [R16+URZ+0x38], R11 ;  /* 0x0000380b100095a7 */ /* 0x000ea4000802007f */
[----:B--2---:R-:W-:Y:S05]  /*29cf0*/  @!P1 BRA `(.L_x_557) ;  /* 0xfffffffc00f09947 */ /* 0x004fea000383ffff */
[----:B------:R-:W-:Y:S05]  /*29d00*/  BRA `(.L_x_580) ;  /* 0xffffffec00ec7947 */ /* 0x000fea000383ffff */
.L_x_566:
[----:B------:R-:W-:Y:S01]  /*29d10*/  BSSY B0, `(.L_x_581) ;  /* 0x0000006000007945 */ /* 0x000fe20003800000 */
[----:B------:R-:W-:-:S07]  /*29d20*/  IMAD.MOV.U32 R2, RZ, RZ, -0x1 ;  /* 0xffffffffff027424 */ /* 0x000fce00078e00ff */
[----:B------:R-:W-:Y:S05]  /*29d30*/  WARPSYNC.COLLECTIVE R2, `(.L_x_582) ;  /* 0x00000000020c7348 */ /* 0x000fea0003c00000 */
[----:B------:R-:W-:Y:S02]  /*29d40*/  ELECT P1, UR62, PT ;  /* 0x00000000003e782f */ /* 0x000fe40003820000 */
[----:B------:R-:W-:Y:S01]  /*29d50*/  MOV R2, UR62 ;  /* 0x0000003e00027c02 */ /* 0x000fe20008000f00 */
[----:B------:R-:W-:Y:S10]  /*29d60*/  ENDCOLLECTIVE ;  /* 0x000000000000791b */ /* 0x000ff40003800000 */
.L_x_582:
[----:B------:R-:W-:Y:S05]  /*29d70*/  BSYNC B0 ;  /* 0x0000000000007941 */ /* 0x000fea0003800000 */
.L_x_581:
[----:B------:R-:W-:Y:S01]  /*29d80*/  PLOP3.LUT P0, PT, P1, PT, PT, 0x80, 0x0 ;  /* 0x000000000000781c */ /* 0x000fe20000f0f070 */
[----:B------:R-:W-:-:S12]  /*29d90*/  BRA `(.L_x_583) ;  /* 0xfffffff8004c7947 */ /* 0x000fd8000383ffff */
.L_x_570:
[----:B0-----:R0:W1:Y:S02]  /*29da0*/  SYNCS.PHASECHK.TRANS64.TRYWAIT P0, [R3+URZ], R2 ;  /* 0x00000002030075a7 */ /* 0x001064000800017f */
[----:B-1----:R-:W-:Y:S05]  /*29db0*/  @!P0 NANOSLEEP.SYNCS 0x989680 ;  /* 0x009896800000895d */ /* 0x002fea0003900000 */
[----:B------:R-:W1:Y:S02]  /*29dc0*/  @!P0 SYNCS.PHASECHK.TRANS64 P0, [R3+URZ], R2 ;  /* 0x00000002030085a7 */ /* 0x000e64000800007f */
[----:B-1----:R-:W-:Y:S05]  /*29dd0*/  @!P0 BRA `(.L_x_570) ;  /* 0xfffffffc00f08947 */ /* 0x002fea000383ffff */
[----:B------:R-:W-:Y:S05]  /*29de0*/  BRA `(.L_x_584) ;  /* 0xfffffff800747947 */ /* 0x000fea000383ffff */
.L_x_571:
[----:B0-----:R0:W1:Y:S02]  /*29df0*/  SYNCS.PHASECHK.TRANS64.TRYWAIT P0, [R3+URZ], R2 ;  /* 0x00000002030075a7 */ /* 0x001064000800017f */
[----:B-1----:R-:W-:Y:S05]  /*29e00*/  @!P0 NANOSLEEP.SYNCS 0x989680 ;  /* 0x009896800000895d */ /* 0x002fea0003900000 */
[----:B------:R-:W1:Y:S02]  /*29e10*/  @!P0 SYNCS.PHASECHK.TRANS64 P0, [R3+URZ], R2 ;  /* 0x00000002030085a7 */ /* 0x000e64000800007f */
[----:B-1----:R-:W-:Y:S05]  /*29e20*/  @!P0 BRA `(.L_x_571) ;  /* 0xfffffffc00f08947 */ /* 0x002fea000383ffff */
[----:B------:R-:W-:Y:S05]  /*29e30*/  BRA `(.L_x_585) ;  /* 0xfffffff800847947 */ /* 0x000fea000383ffff */
.L_x_572:
[----:B0-----:R0:W1:Y:S02]  /*29e40*/  SYNCS.PHASECHK.TRANS64.TRYWAIT P0, [R3+URZ], R2 ;  /* 0x00000002030075a7 */ /* 0x001064000800017f */
[----:B-1----:R-:W-:Y:S05]  /*29e50*/  @!P0 NANOSLEEP.SYNCS 0x989680 ;  /* 0x009896800000895d */ /* 0x002fea0003900000 */
[----:B------:R-:W1:Y:S02]  /*29e60*/  @!P0 SYNCS.PHASECHK.TRANS64 P0, [R3+URZ], R2 ;  /* 0x00000002030085a7 */ /* 0x000e64000800007f */
[----:B-1----:R-:W-:Y:S05]  /*29e70*/  @!P0 BRA `(.L_x_572) ;  /* 0xfffffffc00f08947 */ /* 0x002fea000383ffff */
[----:B------:R-:W-:Y:S05]  /*29e80*/  BRA `(.L_x_586) ;  /* 0xfffffff800947947 */ /* 0x000fea000383ffff */
.L_x_573:
[----:B0-----:R0:W1:Y:S02]  /*29e90*/  SYNCS.PHASECHK.TRANS64.TRYWAIT P0, [R3+URZ], R2 ;  /* 0x00000002030075a7 */ /* 0x001064000800017f */
[----:B-1----:R-:W-:Y:S05]  /*29ea0*/  @!P0 NANOSLEEP.SYNCS 0x989680 ;  /* 0x009896800000895d */ /* 0x002fea0003900000 */
[----:B------:R-:W1:Y:S02]  /*29eb0*/  @!P0 SYNCS.PHASECHK.TRANS64 P0, [R3+URZ], R2 ;  /* 0x00000002030085a7 */ /* 0x000e64000800007f */
[----:B-1----:R-:W-:Y:S05]  /*29ec0*/  @!P0 BRA `(.L_x_573) ;  /* 0xfffffffc00f08947 */ /* 0x002fea000383ffff */
[----:B------:R-:W-:Y:S05]  /*29ed0*/  BRA `(.L_x_587) ;  /* 0xfffffff800a47947 */ /* 0x000fea000383ffff */
.L_x_574:
[----:B0-----:R0:W1:Y:S02]  /*29ee0*/  SYNCS.PHASECHK.TRANS64.TRYWAIT P0, [R3+URZ], R2 ;  /* 0x00000002030075a7 */ /* 0x001064000800017f */
[----:B-1----:R-:W-:Y:S05]  /*29ef0*/  @!P0 NANOSLEEP.SYNCS 0x989680 ;  /* 0x009896800000895d */ /* 0x002fea0003900000 */
[----:B------:R-:W1:Y:S02]  /*29f00*/  @!P0 SYNCS.PHASECHK.TRANS64 P0, [R3+URZ], R2 ;  /* 0x00000002030085a7 */ /* 0x000e64000800007f */
[----:B-1----:R-:W-:Y:S05]  /*29f10*/  @!P0 BRA `(.L_x_574) ;  /* 0xfffffffc00f08947 */ /* 0x002fea000383ffff */
[----:B------:R-:W-:Y:S05]  /*29f20*/  BRA `(.L_x_588) ;  /* 0xfffffff800b47947 */ /* 0x000fea000383ffff */
.L_x_575:
[----:B0-----:R0:W1:Y:S02]  /*29f30*/  SYNCS.PHASECHK.TRANS64.TRYWAIT P0, [R3+URZ], R2 ;  /* 0x00000002030075a7 */ /* 0x001064000800017f */
[----:B-1----:R-:W-:Y:S05]  /*29f40*/  @!P0 NANOSLEEP.SYNCS 0x989680 ;  /* 0x009896800000895d */ /* 0x002fea0003900000 */
[----:B------:R-:W1:Y:S02]  /*29f50*/  @!P0 SYNCS.PHASECHK.TRANS64 P0, [R3+URZ], R2 ;  /* 0x00000002030085a7 */ /* 0x000e64000800007f */
[----:B-1----:R-:W-:Y:S05]  /*29f60*/  @!P0 BRA `(.L_x_575) ;  /* 0xfffffffc00f08947 */ /* 0x002fea000383ffff */
[----:B------:R-:W-:Y:S05]  /*29f70*/  BRA `(.L_x_589) ;  /* 0xfffffff800c47947 */ /* 0x000fea000383ffff */
.L_x_590:
[----:B------:R-:W-:-:S00]  /*29f80*/  BRA `(.L_x_590) ;  /* 0xfffffffc00fc7947 */ /* 0x000fc0000383ffff */
[----:B------:R-:W-:-:S00]  /*29f90*/  NOP ;  /* 0x0000000000007918 */ /* 0x000fc00000000000 */
        /* <DEDUP_REMOVED lines=14> */
.L_x_591:


//--------------------- .nv.shared._ZN7cutlass13device_kernelINS_4gemm6kernel13GemmUniversalIN4cute5tupleIJiiiiEEENS1_10collective13CollectiveMmaINS1_37MainloopSm90TmaGmmaWarpSpecializedFP8ILi7ENS5_IJNS4_1CILi1EEESB_SB_EEENS1_35KernelTmaWarpSpecializedCooperativeEEENS5_IJNSA_ILi256EEESF_NSA_ILi128EEEEEENS_12float_e5m2_tENS5_IJlSB_lEEESI_SJ_NS4_8TiledMMAINS4_8MMA_AtomIJNS4_4SM904GMMA31MMA_64x256x32_F32E5M2E5M2_SS_TNILNSN_7ScaleInE1ELSP_1EEEEEENS4_6LayoutINS5_IJNSA_ILi2EEESB_SB_EEENS5_IJSB_NSA_ILi0EEESV_EEEEENS5_IJNS4_10UnderscoreESY_SY_EEEEENS4_13SM90_TMA_LOADENS4_14ComposedLayoutINS4_7SwizzleILi3ELi4ELi3EEENS4_18smem_ptr_flag_bitsILi8EEENSS_INS5_IJNSA_ILi8EEESG_EEENS5_IJSG_SB_EEEEEEEvNS4_8identityES11_S1B_vS1C_EENS_8epilogue10collective6detail29Sm90TmaWarpSpecializedAdapterINS1F_15DefaultEpilogueISI_SJ_SJ_NS1E_6thread17LinearCombinationISI_Li1EffLNS1J_9ScaleType4KindE0ELNS_15FloatRoundStyleE2ESI_EENS1_15EpilogueDefaultEEEEEvvEEEEvNT_6ParamsE --------------------------
	.section	.nv.shared._ZN7cutlass13device_kernelINS_4gemm6kernel13GemmUniversalIN4cute5tupleIJiiiiEEENS1_10collective13CollectiveMmaINS1_37MainloopSm90TmaGmmaWarpSpecializedFP8ILi7ENS5_IJNS4_1CILi1EEESB_SB_EEENS1_35KernelTmaWarpSpecializedCooperativeEEENS5_IJNSA_ILi256EEESF_NSA_ILi128EEEEEENS_12float_e5m2_tENS5_IJlSB_lEEESI_SJ_NS4_8TiledMMAINS4_8MMA_AtomIJNS4_4SM904GMMA31MMA_64x256x32_F32E5M2E5M2_SS_TNILNSN_7ScaleInE1ELSP_1EEEEEENS4_6LayoutINS5_IJNSA_ILi2EEESB_SB_EEENS5_IJSB_NSA_ILi0EEESV_EEEEENS5_IJNS4_10UnderscoreESY_SY_EEEEENS4_13SM90_TMA_LOADENS4_14ComposedLayoutINS4_7SwizzleILi3ELi4ELi3EEENS4_18smem_ptr_flag_bitsILi8EEENSS_INS5_IJNSA_ILi8EEESG_EEENS5_IJSG_SB_EEEEEEEvNS4_8identityES11_S1B_vS1C_EENS_8epilogue10collective6detail29Sm90TmaWarpSpecializedAdapterINS1F_15DefaultEpilogueISI_SJ_SJ_NS1E_6thread17LinearCombinationISI_Li1EffLNS1J_9ScaleType4KindE0ELNS_15FloatRoundStyleE2ESI_EENS1_15EpilogueDefaultEEEEEvvEEEEvNT_6ParamsE,"aw",@nobits
	.sectionflags	@""
	.align	16
	.zero		1024


//--------------------- .nv.shared.reserved.0     --------------------------
	.section	.nv.shared.reserved.0,"aw",@nobits
	.weak		__nv_reservedSMEM_offset_0_alias
	.size		__nv_reservedSMEM_offset_0_alias, 0, 0
	.other		__nv_reservedSMEM_offset_0_alias,@"STO_CUDA_RESERVED_SHARED STV_DEFAULT"
__nv_reservedSMEM_offset_0_alias:
	.zero		0


//--------------------- .nv.global                --------------------------
	.section	.nv.global,"aw",@nobits
.nv.global:
	.type		_ZN40_INTERNAL_ccd9f08c_4_k_cu_b65534cb_302864cute1_E,@object
	.size		_ZN40_INTERNAL_ccd9f08c_4_k_cu_b65534cb_302864cute1_E,(_ZN40_INTERNAL_ccd9f08c_4_k_cu_b65534cb_302864cuda3std3__45__cpo6cbeginE - _ZN40_INTERNAL_ccd9f08c_4_k_cu_b65534cb_302864cute1_E)
_ZN40_INTERNAL_ccd9f08c_4_k_cu_b65534cb_302864cute1_E:
	.zero		1
	.type		_ZN40_INTERNAL_ccd9f08c_4_k_cu_b65534cb_302864cuda3std3__45__cpo6cbeginE,@object
	.size		_ZN40_INTERNAL_ccd9f08c_4_k_cu_b65534cb_302864cuda3std3__45__cpo6cbeginE,(_ZN40_INTERNAL_ccd9f08c_4_k_cu_b65534cb_302864cuda3std3__48in_placeE - _ZN40_INTERNAL_ccd9f08c_4_k_cu_b65534cb_302864cuda3std3__45__cpo6cbeginE)
_ZN40_INTERNAL_ccd9f08c_4_k_cu_b65534cb_302864cuda3std3__45__cpo6cbeginE:
	.zero		1
	.type		_ZN40_INTERNAL_ccd9f08c_4_k_cu_b65534cb_302864cuda3std3__48in_placeE,@object
	.size		_ZN40_INTERNAL_ccd9f08c_4_k_cu_b65534cb_302864cuda3std3__48in_placeE,(_ZN40_INTERNAL_ccd9f08c_4_k_cu_b65534cb_302864cuda3std6ranges3__45__cpo9iter_moveE - _ZN40_INTERNAL_ccd9f08c_4_k_cu_b65534cb_302864cuda3std3__48in_placeE)
_ZN40_INTERNAL_ccd9f08c_4_k_cu_b65534cb_302864cuda3std3__48in_placeE:
	.zero		1
	.type		_ZN40_INTERNAL_ccd9f08c_4_k_cu_b65534cb_302864cuda3std6ranges3__45__cpo9iter_moveE,@object
	.size		_ZN40_INTERNAL_ccd9f08c_4_k_cu_b65534cb_302864cuda3std6ranges3__45__cpo9iter_moveE,(_ZN40_INTERNAL_ccd9f08c_4_k_cu_b65534cb_302864cuda3std3__45__cpo5beginE - _ZN40_INTERNAL_ccd9f08c_4_k_cu_b65534cb_302864cuda3std6ranges3__45__cpo9iter_moveE)
_ZN40_INTERNAL_ccd9f08c_4_k_cu_b65534cb_302864cuda3std6ranges3__45__cpo9iter_moveE:
	.zero		1
	.type		_ZN40_INTERNAL_ccd9f08c_4_k_cu_b65534cb_302864cuda3std3__45__cpo5beginE,@object
	.size		_ZN40_INTERNAL_ccd9f08c_4_k_cu_b65534cb_302864cuda3std3__45__cpo5beginE,(_ZN40_INTERNAL_ccd9f08c_4_k_cu_b65534cb_302864cuda3std3__442_GLOBAL__N__ccd9f08c_4_k_cu_b65534cb_302866ignoreE - _ZN40_INTERNAL_ccd9f08c_4_k_cu_b65534cb_302864cuda3std3__45__cpo5beginE)
_ZN40_INTERNAL_ccd9f08c_4_k_cu_b65534cb_302864cuda3std3__45__cpo5beginE:
	.zero		1
	.type		_ZN40_INTERNAL_ccd9f08c_4_k_cu_b65534cb_302864cuda3std3__442_GLOBAL__N__ccd9f08c_4_k_cu_b65534cb_302866ignoreE,@object
	.size		_ZN40_INTERNAL_ccd9f08c_4_k_cu_b65534cb_302864cuda3std3__442_GLOBAL__N__ccd9f08c_4_k_cu_b65534cb_302866ignoreE,(_ZN40_INTERNAL_ccd9f08c_4_k_cu_b65534cb_302864cute7productE - _ZN40_INTERNAL_ccd9f08c_4_k_cu_b65534cb_302864cuda3std3__442_GLOBAL__N__ccd9f08c_4_k_cu_b65534cb_302866ignoreE)
_ZN40_INTERNAL_ccd9f08c_4_k_cu_b65534cb_302864cuda3std3__442_GLOBAL__N__ccd9f08c_4_k_cu_b65534cb_302866ignoreE:
	.zero		1
	.type		_ZN40_INTERNAL_ccd9f08c_4_k_cu_b65534cb_302864cute7productE,@object
	.size		_ZN40_INTERNAL_ccd9f08c_4_k_cu_b65534cb_302864cute7productE,(_ZN40_INTERNAL_ccd9f08c_4_k_cu_b65534cb_302864cuda3std3__45__cpo3endE - _ZN40_INTERNAL_ccd9f08c_4_k_cu_b65534cb_302864cute7productE)
_ZN40_INTERNAL_ccd9f08c_4_k_cu_b65534cb_302864cute7productE:
	.zero		1
	.type		_ZN40_INTERNAL_ccd9f08c_4_k_cu_b65534cb_302864cuda3std3__45__cpo3endE,@object
	.size		_ZN40_INTERNAL_ccd9f08c_4_k_cu_b65534cb_302864cuda3std3__45__cpo3endE,(_ZN40_INTERNAL_ccd9f08c_4_k_cu_b65534cb_302864cuda3std3__419piecewise_constructE - _ZN40_INTERNAL_ccd9f08c_4_k_cu_b65534cb_302864cuda3std3__45__cpo3endE)
_ZN40_INTERNAL_ccd9f08c_4_k_cu_b65534cb_302864cuda3std3__45__cpo3endE:
	.zero		1
	.type		_ZN40_INTERNAL_ccd9f08c_4_k_cu_b65534cb_302864cuda3std3__419piecewise_constructE,@object
	.size		_ZN40_INTERNAL_ccd9f08c_4_k_cu_b65534cb_302864cuda3std3__419piecewise_constructE,(_ZN40_INTERNAL_ccd9f08c_4_k_cu_b65534cb_302864cuda3std3__45__cpo4cendE - _ZN40_INTERNAL_ccd9f08c_4_k_cu_b65534cb_302864cuda3std3__419piecewise_constructE)
_ZN40_INTERNAL_ccd9f08c_4_k_cu_b65534cb_302864cuda3std3__419piecewise_constructE:
	.zero		1
	.type		_ZN40_INTERNAL_ccd9f08c_4_k_cu_b65534cb_302864cuda3std3__45__cpo4cendE,@object
	.size		_ZN40_INTERNAL_ccd9f08c_4_k_cu_b65534cb_302864cuda3std3__45__cpo4cendE,(_ZN40_INTERNAL_ccd9f08c_4_k_cu_b65534cb_302864cuda3std6ranges3__45__cpo4swapE - _ZN40_INTERNAL_ccd9f08c_4_k_cu_b65534cb_302864cuda3std3__45__cpo4cendE)
_ZN40_INTERNAL_ccd9f08c_4_k_cu_b65534cb_302864cuda3std3__45__cpo4cendE:
	.zero		1
	.type		_ZN40_INTERNAL_ccd9f08c_4_k_cu_b65534cb_302864cuda3std6ranges3__45__cpo4swapE,@object
	.size		_ZN40_INTERNAL_ccd9f08c_4_k_cu_b65534cb_302864cuda3std6ranges3__45__cpo4swapE,(.L_7 - _ZN40_INTERNAL_ccd9f08c_4_k_cu_b65534cb_302864cuda3std6ranges3__45__cpo4swapE)
_ZN40_INTERNAL_ccd9f08c_4_k_cu_b65534cb_302864cuda3std6ranges3__45__cpo4swapE:
	.zero		1
.L_7:


//--------------------- .nv.constant0._ZN7cutlass13device_kernelINS_4gemm6kernel13GemmUniversalIN4cute5tupleIJiiiiEEENS1_10collective13CollectiveMmaINS1_37MainloopSm90TmaGmmaWarpSpecializedFP8ILi7ENS5_IJNS4_1CILi1EEESB_SB_EEENS1_35KernelTmaWarpSpecializedCooperativeEEENS5_IJNSA_ILi256EEESF_NSA_ILi128EEEEEENS_12float_e5m2_tENS5_IJlSB_lEEESI_SJ_NS4_8TiledMMAINS4_8MMA_AtomIJNS4_4SM904GMMA31MMA_64x256x32_F32E5M2E5M2_SS_TNILNSN_7ScaleInE1ELSP_1EEEEEENS4_6LayoutINS5_IJNSA_ILi2EEESB_SB_EEENS5_IJSB_NSA_ILi0EEESV_EEEEENS5_IJNS4_10UnderscoreESY_SY_EEEEENS4_13SM90_TMA_LOADENS4_14ComposedLayoutINS4_7SwizzleILi3ELi4ELi3EEENS4_18smem_ptr_flag_bitsILi8EEENSS_INS5_IJNSA_ILi8EEESG_EEENS5_IJSG_SB_EEEEEEEvNS4_8identityES11_S1B_vS1C_EENS_8epilogue10collective6detail29Sm90TmaWarpSpecializedAdapterINS1F_15DefaultEpilogueISI_SJ_SJ_NS1E_6thread17LinearCombinationISI_Li1EffLNS1J_9ScaleType4KindE0ELNS_15FloatRoundStyleE2ESI_EENS1_15EpilogueDefaultEEEEEvvEEEEvNT_6ParamsE --------------------------
	.section	.nv.constant0._ZN7cutlass13device_kernelINS_4gemm6kernel13GemmUniversalIN4cute5tupleIJiiiiEEENS1_10collective13CollectiveMmaINS1_37MainloopSm90TmaGmmaWarpSpecializedFP8ILi7ENS5_IJNS4_1CILi1EEESB_SB_EEENS1_35KernelTmaWarpSpecializedCooperativeEEENS5_IJNSA_ILi256EEESF_NSA_ILi128EEEEEENS_12float_e5m2_tENS5_IJlSB_lEEESI_SJ_NS4_8TiledMMAINS4_8MMA_AtomIJNS4_4SM904GMMA31MMA_64x256x32_F32E5M2E5M2_SS_TNILNSN_7ScaleInE1ELSP_1EEEEEENS4_6LayoutINS5_IJNSA_ILi2EEESB_SB_EEENS5_IJSB_NSA_ILi0EEESV_EEEEENS5_IJNS4_10UnderscoreESY_SY_EEEEENS4_13SM90_TMA_LOADENS4_14ComposedLayoutINS4_7SwizzleILi3ELi4ELi3EEENS4_18smem_ptr_flag_bitsILi8EEENSS_INS5_IJNSA_ILi8EEESG_EEENS5_IJSG_SB_EEEEEEEvNS4_8identityES11_S1B_vS1C_EENS_8epilogue10collective6detail29Sm90TmaWarpSpecializedAdapterINS1F_15DefaultEpilogueISI_SJ_SJ_NS1E_6thread17LinearCombinationISI_Li1EffLNS1J_9ScaleType4KindE0ELNS_15FloatRoundStyleE2ESI_EENS1_15EpilogueDefaultEEEEEvvEEEEvNT_6ParamsE,"a",@progbits
	.sectionflags	@""
	.align	4
.nv.constant0._ZN7cutlass13device_kernelINS_4gemm6kernel13GemmUniversalIN4cute5tupleIJiiiiEEENS1_10collective13CollectiveMmaINS1_37MainloopSm90TmaGmmaWarpSpecializedFP8ILi7ENS5_IJNS4_1CILi1EEESB_SB_EEENS1_35KernelTmaWarpSpecializedCooperativeEEENS5_IJNSA_ILi256EEESF_NSA_ILi128EEEEEENS_12float_e5m2_tENS5_IJlSB_lEEESI_SJ_NS4_8TiledMMAINS4_8MMA_AtomIJNS4_4SM904GMMA31MMA_64x256x32_F32E5M2E5M2_SS_TNILNSN_7ScaleInE1ELSP_1EEEEEENS4_6LayoutINS5_IJNSA_ILi2EEESB_SB_EEENS5_IJSB_NSA_ILi0EEESV_EEEEENS5_IJNS4_10UnderscoreESY_SY_EEEEENS4_13SM90_TMA_LOADENS4_14ComposedLayoutINS4_7SwizzleILi3ELi4ELi3EEENS4_18smem_ptr_flag_bitsILi8EEENSS_INS5_IJNSA_ILi8EEESG_EEENS5_IJSG_SB_EEEEEEEvNS4_8identityES11_S1B_vS1C_EENS_8epilogue10collective6detail29Sm90TmaWarpSpecializedAdapterINS1F_15DefaultEpilogueISI_SJ_SJ_NS1E_6thread17LinearCombinationISI_Li1EffLNS1J_9ScaleType4KindE0ELNS_15FloatRoundStyleE2ESI_EENS1_15EpilogueDefaultEEEEEvvEEEEvNT_6ParamsE:
	.zero		1664


//--------------------- SYMBOLS --------------------------

	.type		.nv.reservedSmem.offset0,@object
	.size		.nv.reservedSmem.offset0,0x4
